//
// Generated by NVIDIA NVVM Compiler
//
// Compiler Build ID: CL-36424714
// Cuda compilation tools, release 13.0, V13.0.88
// Based on NVVM 20.0.0
//

.version 9.0
.target sm_100
.address_size 64

	// .globl	_Z7add_vecPfPKfi
.extern .shared .align 16 .b8 prob[];
.extern .shared .align 16 .b8 sm[];

.visible .entry _Z7add_vecPfPKfi(
	.param .u64 .ptr .align 1 _Z7add_vecPfPKfi_param_0,
	.param .u64 .ptr .align 1 _Z7add_vecPfPKfi_param_1,
	.param .u32 _Z7add_vecPfPKfi_param_2
)
{
	.reg .pred 	%p<2>;
	.reg .b32 	%r<6>;
	.reg .b32 	%f<4>;
	.reg .b64 	%rd<8>;

	ld.param.u64 	%rd1, [_Z7add_vecPfPKfi_param_0];
	ld.param.u64 	%rd2, [_Z7add_vecPfPKfi_param_1];
	ld.param.u32 	%r2, [_Z7add_vecPfPKfi_param_2];
	mov.u32 	%r3, %ctaid.x;
	shl.b32 	%r4, %r3, 8;
	mov.u32 	%r5, %tid.x;
	add.s32 	%r1, %r4, %r5;
	setp.ge.s32 	%p1, %r1, %r2;
	@%p1 bra 	$L__BB0_2;
	cvta.to.global.u64 	%rd3, %rd2;
	cvta.to.global.u64 	%rd4, %rd1;
	mul.wide.s32 	%rd5, %r1, 4;
	add.s64 	%rd6, %rd3, %rd5;
	ld.global.f32 	%f1, [%rd6];
	add.s64 	%rd7, %rd4, %rd5;
	ld.global.f32 	%f2, [%rd7];
	add.f32 	%f3, %f1, %f2;
	st.global.f32 	[%rd7], %f3;
$L__BB0_2:
	ret;

}
	// .globl	_Z9layernormPfi
.visible .entry _Z9layernormPfi(
	.param .u64 .ptr .align 1 _Z9layernormPfi_param_0,
	.param .u32 _Z9layernormPfi_param_1
)
{
	.reg .pred 	%p<4>;
	.reg .b32 	%r<14>;
	.reg .b32 	%f<170>;
	.reg .b64 	%rd<17>;

	ld.param.u64 	%rd11, [_Z9layernormPfi_param_0];
	cvta.to.global.u64 	%rd1, %rd11;
	mov.u32 	%r8, %ctaid.x;
	mul.wide.u32 	%rd2, %r8, 1024;
	add.s64 	%rd12, %rd2, %rd1;
	add.s64 	%rd14, %rd12, 64;
	mov.f32 	%f168, 0f00000000;
	mov.b32 	%r11, 0;
$L__BB1_1:
	ld.global.f32 	%f8, [%rd14+-64];
	add.f32 	%f9, %f168, %f8;
	ld.global.f32 	%f10, [%rd14+-60];
	add.f32 	%f11, %f9, %f10;
	ld.global.f32 	%f12, [%rd14+-56];
	add.f32 	%f13, %f11, %f12;
	ld.global.f32 	%f14, [%rd14+-52];
	add.f32 	%f15, %f13, %f14;
	ld.global.f32 	%f16, [%rd14+-48];
	add.f32 	%f17, %f15, %f16;
	ld.global.f32 	%f18, [%rd14+-44];
	add.f32 	%f19, %f17, %f18;
	ld.global.f32 	%f20, [%rd14+-40];
	add.f32 	%f21, %f19, %f20;
	ld.global.f32 	%f22, [%rd14+-36];
	add.f32 	%f23, %f21, %f22;
	ld.global.f32 	%f24, [%rd14+-32];
	add.f32 	%f25, %f23, %f24;
	ld.global.f32 	%f26, [%rd14+-28];
	add.f32 	%f27, %f25, %f26;
	ld.global.f32 	%f28, [%rd14+-24];
	add.f32 	%f29, %f27, %f28;
	ld.global.f32 	%f30, [%rd14+-20];
	add.f32 	%f31, %f29, %f30;
	ld.global.f32 	%f32, [%rd14+-16];
	add.f32 	%f33, %f31, %f32;
	ld.global.f32 	%f34, [%rd14+-12];
	add.f32 	%f35, %f33, %f34;
	ld.global.f32 	%f36, [%rd14+-8];
	add.f32 	%f37, %f35, %f36;
	ld.global.f32 	%f38, [%rd14+-4];
	add.f32 	%f39, %f37, %f38;
	ld.global.f32 	%f40, [%rd14];
	add.f32 	%f41, %f39, %f40;
	ld.global.f32 	%f42, [%rd14+4];
	add.f32 	%f43, %f41, %f42;
	ld.global.f32 	%f44, [%rd14+8];
	add.f32 	%f45, %f43, %f44;
	ld.global.f32 	%f46, [%rd14+12];
	add.f32 	%f47, %f45, %f46;
	ld.global.f32 	%f48, [%rd14+16];
	add.f32 	%f49, %f47, %f48;
	ld.global.f32 	%f50, [%rd14+20];
	add.f32 	%f51, %f49, %f50;
	ld.global.f32 	%f52, [%rd14+24];
	add.f32 	%f53, %f51, %f52;
	ld.global.f32 	%f54, [%rd14+28];
	add.f32 	%f55, %f53, %f54;
	ld.global.f32 	%f56, [%rd14+32];
	add.f32 	%f57, %f55, %f56;
	ld.global.f32 	%f58, [%rd14+36];
	add.f32 	%f59, %f57, %f58;
	ld.global.f32 	%f60, [%rd14+40];
	add.f32 	%f61, %f59, %f60;
	ld.global.f32 	%f62, [%rd14+44];
	add.f32 	%f63, %f61, %f62;
	ld.global.f32 	%f64, [%rd14+48];
	add.f32 	%f65, %f63, %f64;
	ld.global.f32 	%f66, [%rd14+52];
	add.f32 	%f67, %f65, %f66;
	ld.global.f32 	%f68, [%rd14+56];
	add.f32 	%f69, %f67, %f68;
	ld.global.f32 	%f70, [%rd14+60];
	add.f32 	%f168, %f69, %f70;
	add.s32 	%r11, %r11, 32;
	add.s64 	%rd14, %rd14, 128;
	setp.ne.s32 	%p1, %r11, 256;
	@%p1 bra 	$L__BB1_1;
	mul.f32 	%f3, %f168, 0f3B800000;
	add.s64 	%rd16, %rd12, 32;
	mov.f32 	%f169, 0f00000000;
	mov.b32 	%r12, 0;
	mov.u64 	%rd15, %rd16;
$L__BB1_3:
	ld.global.f32 	%f72, [%rd15+-32];
	sub.f32 	%f73, %f72, %f3;
	fma.rn.f32 	%f74, %f73, %f73, %f169;
	ld.global.f32 	%f75, [%rd15+-28];
	sub.f32 	%f76, %f75, %f3;
	fma.rn.f32 	%f77, %f76, %f76, %f74;
	ld.global.f32 	%f78, [%rd15+-24];
	sub.f32 	%f79, %f78, %f3;
	fma.rn.f32 	%f80, %f79, %f79, %f77;
	ld.global.f32 	%f81, [%rd15+-20];
	sub.f32 	%f82, %f81, %f3;
	fma.rn.f32 	%f83, %f82, %f82, %f80;
	ld.global.f32 	%f84, [%rd15+-16];
	sub.f32 	%f85, %f84, %f3;
	fma.rn.f32 	%f86, %f85, %f85, %f83;
	ld.global.f32 	%f87, [%rd15+-12];
	sub.f32 	%f88, %f87, %f3;
	fma.rn.f32 	%f89, %f88, %f88, %f86;
	ld.global.f32 	%f90, [%rd15+-8];
	sub.f32 	%f91, %f90, %f3;
	fma.rn.f32 	%f92, %f91, %f91, %f89;
	ld.global.f32 	%f93, [%rd15+-4];
	sub.f32 	%f94, %f93, %f3;
	fma.rn.f32 	%f95, %f94, %f94, %f92;
	ld.global.f32 	%f96, [%rd15];
	sub.f32 	%f97, %f96, %f3;
	fma.rn.f32 	%f98, %f97, %f97, %f95;
	ld.global.f32 	%f99, [%rd15+4];
	sub.f32 	%f100, %f99, %f3;
	fma.rn.f32 	%f101, %f100, %f100, %f98;
	ld.global.f32 	%f102, [%rd15+8];
	sub.f32 	%f103, %f102, %f3;
	fma.rn.f32 	%f104, %f103, %f103, %f101;
	ld.global.f32 	%f105, [%rd15+12];
	sub.f32 	%f106, %f105, %f3;
	fma.rn.f32 	%f107, %f106, %f106, %f104;
	ld.global.f32 	%f108, [%rd15+16];
	sub.f32 	%f109, %f108, %f3;
	fma.rn.f32 	%f110, %f109, %f109, %f107;
	ld.global.f32 	%f111, [%rd15+20];
	sub.f32 	%f112, %f111, %f3;
	fma.rn.f32 	%f113, %f112, %f112, %f110;
	ld.global.f32 	%f114, [%rd15+24];
	sub.f32 	%f115, %f114, %f3;
	fma.rn.f32 	%f116, %f115, %f115, %f113;
	ld.global.f32 	%f117, [%rd15+28];
	sub.f32 	%f118, %f117, %f3;
	fma.rn.f32 	%f169, %f118, %f118, %f116;
	add.s32 	%r12, %r12, 16;
	add.s64 	%rd15, %rd15, 64;
	setp.ne.s32 	%p2, %r12, 256;
	@%p2 bra 	$L__BB1_3;
	fma.rn.f32 	%f119, %f169, 0f3B800000, 0f3727C5AC;
	rsqrt.approx.f32 	%f6, %f119;
	mov.b32 	%r13, 0;
$L__BB1_5:
	ld.global.f32 	%f120, [%rd16+-32];
	sub.f32 	%f121, %f120, %f3;
	mul.f32 	%f122, %f6, %f121;
	st.global.f32 	[%rd16+-32], %f122;
	ld.global.f32 	%f123, [%rd16+-28];
	sub.f32 	%f124, %f123, %f3;
	mul.f32 	%f125, %f6, %f124;
	st.global.f32 	[%rd16+-28], %f125;
	ld.global.f32 	%f126, [%rd16+-24];
	sub.f32 	%f127, %f126, %f3;
	mul.f32 	%f128, %f6, %f127;
	st.global.f32 	[%rd16+-24], %f128;
	ld.global.f32 	%f129, [%rd16+-20];
	sub.f32 	%f130, %f129, %f3;
	mul.f32 	%f131, %f6, %f130;
	st.global.f32 	[%rd16+-20], %f131;
	ld.global.f32 	%f132, [%rd16+-16];
	sub.f32 	%f133, %f132, %f3;
	mul.f32 	%f134, %f6, %f133;
	st.global.f32 	[%rd16+-16], %f134;
	ld.global.f32 	%f135, [%rd16+-12];
	sub.f32 	%f136, %f135, %f3;
	mul.f32 	%f137, %f6, %f136;
	st.global.f32 	[%rd16+-12], %f137;
	ld.global.f32 	%f138, [%rd16+-8];
	sub.f32 	%f139, %f138, %f3;
	mul.f32 	%f140, %f6, %f139;
	st.global.f32 	[%rd16+-8], %f140;
	ld.global.f32 	%f141, [%rd16+-4];
	sub.f32 	%f142, %f141, %f3;
	mul.f32 	%f143, %f6, %f142;
	st.global.f32 	[%rd16+-4], %f143;
	ld.global.f32 	%f144, [%rd16];
	sub.f32 	%f145, %f144, %f3;
	mul.f32 	%f146, %f6, %f145;
	st.global.f32 	[%rd16], %f146;
	ld.global.f32 	%f147, [%rd16+4];
	sub.f32 	%f148, %f147, %f3;
	mul.f32 	%f149, %f6, %f148;
	st.global.f32 	[%rd16+4], %f149;
	ld.global.f32 	%f150, [%rd16+8];
	sub.f32 	%f151, %f150, %f3;
	mul.f32 	%f152, %f6, %f151;
	st.global.f32 	[%rd16+8], %f152;
	ld.global.f32 	%f153, [%rd16+12];
	sub.f32 	%f154, %f153, %f3;
	mul.f32 	%f155, %f6, %f154;
	st.global.f32 	[%rd16+12], %f155;
	ld.global.f32 	%f156, [%rd16+16];
	sub.f32 	%f157, %f156, %f3;
	mul.f32 	%f158, %f6, %f157;
	st.global.f32 	[%rd16+16], %f158;
	ld.global.f32 	%f159, [%rd16+20];
	sub.f32 	%f160, %f159, %f3;
	mul.f32 	%f161, %f6, %f160;
	st.global.f32 	[%rd16+20], %f161;
	ld.global.f32 	%f162, [%rd16+24];
	sub.f32 	%f163, %f162, %f3;
	mul.f32 	%f164, %f6, %f163;
	st.global.f32 	[%rd16+24], %f164;
	ld.global.f32 	%f165, [%rd16+28];
	sub.f32 	%f166, %f165, %f3;
	mul.f32 	%f167, %f6, %f166;
	st.global.f32 	[%rd16+28], %f167;
	add.s32 	%r13, %r13, 16;
	add.s64 	%rd16, %rd16, 64;
	setp.ne.s32 	%p3, %r13, 256;
	@%p3 bra 	$L__BB1_5;
	ret;

}
	// .globl	_Z9patch2colPKfPf
.visible .entry _Z9patch2colPKfPf(
	.param .u64 .ptr .align 1 _Z9patch2colPKfPf_param_0,
	.param .u64 .ptr .align 1 _Z9patch2colPKfPf_param_1
)
{
	.reg .pred 	%p<2>;
	.reg .b32 	%r<18>;
	.reg .b32 	%f<2>;
	.reg .b64 	%rd<9>;

	ld.param.u64 	%rd1, [_Z9patch2colPKfPf_param_0];
	ld.param.u64 	%rd2, [_Z9patch2colPKfPf_param_1];
	mov.u32 	%r1, %tid.x;
	setp.gt.u32 	%p1, %r1, 767;
	@%p1 bra 	$L__BB2_2;
	cvta.to.global.u64 	%rd3, %rd1;
	cvta.to.global.u64 	%rd4, %rd2;
	mov.u32 	%r2, %ctaid.x;
	shr.u32 	%r3, %r1, 4;
	and.b32  	%r4, %r3, 15;
	and.b32  	%r5, %r1, 15;
	shr.u32 	%r6, %r2, 2;
	and.b32  	%r7, %r6, 4194288;
	or.b32  	%r8, %r7, %r4;
	shl.b32 	%r9, %r2, 4;
	and.b32  	%r10, %r9, 1008;
	or.b32  	%r11, %r10, %r5;
	shl.b32 	%r12, %r1, 2;
	and.b32  	%r13, %r12, 3072;
	add.s32 	%r14, %r8, %r13;
	shl.b32 	%r15, %r14, 10;
	or.b32  	%r16, %r15, %r11;
	mul.wide.u32 	%rd5, %r16, 4;
	add.s64 	%rd6, %rd3, %rd5;
	ld.global.f32 	%f1, [%rd6];
	mad.lo.s32 	%r17, %r2, 768, %r1;
	mul.wide.u32 	%rd7, %r17, 4;
	add.s64 	%rd8, %rd4, %rd7;
	st.global.f32 	[%rd8], %f1;
$L__BB2_2:
	ret;

}
	// .globl	_Z10attn_naivePKfS0_S0_Pfi
.visible .entry _Z10attn_naivePKfS0_S0_Pfi(
	.param .u64 .ptr .align 1 _Z10attn_naivePKfS0_S0_Pfi_param_0,
	.param .u64 .ptr .align 1 _Z10attn_naivePKfS0_S0_Pfi_param_1,
	.param .u64 .ptr .align 1 _Z10attn_naivePKfS0_S0_Pfi_param_2,
	.param .u64 .ptr .align 1 _Z10attn_naivePKfS0_S0_Pfi_param_3,
	.param .u32 _Z10attn_naivePKfS0_S0_Pfi_param_4
)
{
	.reg .pred 	%p<38>;
	.reg .b32 	%r<205>;
	.reg .b32 	%f<437>;
	.reg .b64 	%rd<79>;

	ld.param.u64 	%rd6, [_Z10attn_naivePKfS0_S0_Pfi_param_1];
	ld.param.u64 	%rd8, [_Z10attn_naivePKfS0_S0_Pfi_param_2];
	ld.param.u32 	%r80, [_Z10attn_naivePKfS0_S0_Pfi_param_4];
	cvta.to.global.u64 	%rd1, %rd8;
	mov.u32 	%r1, %ctaid.x;
	mov.u32 	%r2, %ctaid.y;
	mov.u32 	%r3, %tid.x;
	setp.gt.u32 	%p1, %r3, 31;
	@%p1 bra 	$L__BB3_52;
	setp.ne.s32 	%p2, %r3, 0;
	@%p2 bra 	$L__BB3_38;
	setp.lt.s32 	%p3, %r80, 1;
	mov.f32 	%f420, 0fFF7FFFFF;
	@%p3 bra 	$L__BB3_17;
	ld.param.u64 	%rd76, [_Z10attn_naivePKfS0_S0_Pfi_param_0];
	shl.b32 	%r82, %r1, 8;
	shl.b32 	%r83, %r2, 5;
	add.s32 	%r84, %r82, %r83;
	mov.f32 	%f70, 0f42000000;
	rsqrt.approx.f32 	%f1, %f70;
	cvta.to.global.u64 	%rd9, %rd76;
	mul.wide.u32 	%rd10, %r84, 4;
	add.s64 	%rd11, %rd9, %rd10;
	ld.global.f32 	%f2, [%rd11];
	ld.global.f32 	%f3, [%rd11+4];
	ld.global.f32 	%f4, [%rd11+8];
	ld.global.f32 	%f5, [%rd11+12];
	ld.global.f32 	%f6, [%rd11+16];
	ld.global.f32 	%f7, [%rd11+20];
	ld.global.f32 	%f8, [%rd11+24];
	ld.global.f32 	%f9, [%rd11+28];
	ld.global.f32 	%f10, [%rd11+32];
	ld.global.f32 	%f11, [%rd11+36];
	ld.global.f32 	%f12, [%rd11+40];
	ld.global.f32 	%f13, [%rd11+44];
	ld.global.f32 	%f14, [%rd11+48];
	ld.global.f32 	%f15, [%rd11+52];
	ld.global.f32 	%f16, [%rd11+56];
	ld.global.f32 	%f17, [%rd11+60];
	ld.global.f32 	%f18, [%rd11+64];
	ld.global.f32 	%f19, [%rd11+68];
	ld.global.f32 	%f20, [%rd11+72];
	ld.global.f32 	%f21, [%rd11+76];
	ld.global.f32 	%f22, [%rd11+80];
	ld.global.f32 	%f23, [%rd11+84];
	ld.global.f32 	%f24, [%rd11+88];
	ld.global.f32 	%f25, [%rd11+92];
	ld.global.f32 	%f26, [%rd11+96];
	ld.global.f32 	%f27, [%rd11+100];
	ld.global.f32 	%f28, [%rd11+104];
	ld.global.f32 	%f29, [%rd11+108];
	ld.global.f32 	%f30, [%rd11+112];
	ld.global.f32 	%f31, [%rd11+116];
	ld.global.f32 	%f32, [%rd11+120];
	ld.global.f32 	%f33, [%rd11+124];
	neg.s32 	%r179, %r80;
	mul.wide.u32 	%rd12, %r2, 128;
	cvta.to.global.u64 	%rd13, %rd6;
	add.s64 	%rd14, %rd12, %rd13;
	add.s64 	%rd78, %rd14, 64;
	mov.u32 	%r178, prob;
$L__BB3_4:
	ld.global.f32 	%f71, [%rd78+-64];
	fma.rn.f32 	%f72, %f2, %f71, 0f00000000;
	ld.global.f32 	%f73, [%rd78+-60];
	fma.rn.f32 	%f74, %f3, %f73, %f72;
	ld.global.f32 	%f75, [%rd78+-56];
	fma.rn.f32 	%f76, %f4, %f75, %f74;
	ld.global.f32 	%f77, [%rd78+-52];
	fma.rn.f32 	%f78, %f5, %f77, %f76;
	ld.global.f32 	%f79, [%rd78+-48];
	fma.rn.f32 	%f80, %f6, %f79, %f78;
	ld.global.f32 	%f81, [%rd78+-44];
	fma.rn.f32 	%f82, %f7, %f81, %f80;
	ld.global.f32 	%f83, [%rd78+-40];
	fma.rn.f32 	%f84, %f8, %f83, %f82;
	ld.global.f32 	%f85, [%rd78+-36];
	fma.rn.f32 	%f86, %f9, %f85, %f84;
	ld.global.f32 	%f87, [%rd78+-32];
	fma.rn.f32 	%f88, %f10, %f87, %f86;
	ld.global.f32 	%f89, [%rd78+-28];
	fma.rn.f32 	%f90, %f11, %f89, %f88;
	ld.global.f32 	%f91, [%rd78+-24];
	fma.rn.f32 	%f92, %f12, %f91, %f90;
	ld.global.f32 	%f93, [%rd78+-20];
	fma.rn.f32 	%f94, %f13, %f93, %f92;
	ld.global.f32 	%f95, [%rd78+-16];
	fma.rn.f32 	%f96, %f14, %f95, %f94;
	ld.global.f32 	%f97, [%rd78+-12];
	fma.rn.f32 	%f98, %f15, %f97, %f96;
	ld.global.f32 	%f99, [%rd78+-8];
	fma.rn.f32 	%f100, %f16, %f99, %f98;
	ld.global.f32 	%f101, [%rd78+-4];
	fma.rn.f32 	%f102, %f17, %f101, %f100;
	ld.global.f32 	%f103, [%rd78];
	fma.rn.f32 	%f104, %f18, %f103, %f102;
	ld.global.f32 	%f105, [%rd78+4];
	fma.rn.f32 	%f106, %f19, %f105, %f104;
	ld.global.f32 	%f107, [%rd78+8];
	fma.rn.f32 	%f108, %f20, %f107, %f106;
	ld.global.f32 	%f109, [%rd78+12];
	fma.rn.f32 	%f110, %f21, %f109, %f108;
	ld.global.f32 	%f111, [%rd78+16];
	fma.rn.f32 	%f112, %f22, %f111, %f110;
	ld.global.f32 	%f113, [%rd78+20];
	fma.rn.f32 	%f114, %f23, %f113, %f112;
	ld.global.f32 	%f115, [%rd78+24];
	fma.rn.f32 	%f116, %f24, %f115, %f114;
	ld.global.f32 	%f117, [%rd78+28];
	fma.rn.f32 	%f118, %f25, %f117, %f116;
	ld.global.f32 	%f119, [%rd78+32];
	fma.rn.f32 	%f120, %f26, %f119, %f118;
	ld.global.f32 	%f121, [%rd78+36];
	fma.rn.f32 	%f122, %f27, %f121, %f120;
	ld.global.f32 	%f123, [%rd78+40];
	fma.rn.f32 	%f124, %f28, %f123, %f122;
	ld.global.f32 	%f125, [%rd78+44];
	fma.rn.f32 	%f126, %f29, %f125, %f124;
	ld.global.f32 	%f127, [%rd78+48];
	fma.rn.f32 	%f128, %f30, %f127, %f126;
	ld.global.f32 	%f129, [%rd78+52];
	fma.rn.f32 	%f130, %f31, %f129, %f128;
	ld.global.f32 	%f131, [%rd78+56];
	fma.rn.f32 	%f132, %f32, %f131, %f130;
	ld.global.f32 	%f133, [%rd78+60];
	fma.rn.f32 	%f134, %f33, %f133, %f132;
	mul.f32 	%f135, %f134, %f1;
	st.shared.f32 	[%r178], %f135;
	add.s32 	%r179, %r179, 1;
	setp.ne.s32 	%p4, %r179, 0;
	add.s32 	%r178, %r178, 4;
	add.s64 	%rd78, %rd78, 1024;
	@%p4 bra 	$L__BB3_4;
	and.b32  	%r9, %r80, 15;
	setp.lt.u32 	%p5, %r80, 16;
	mov.b32 	%r180, 0;
	mov.f32 	%f420, 0fFF7FFFFF;
	@%p5 bra 	$L__BB3_8;
	and.b32  	%r180, %r80, 2147483632;
	mov.u32 	%r87, prob;
	add.s32 	%r185, %r87, 32;
	neg.s32 	%r186, %r180;
	mov.f32 	%f420, 0fFF7FFFFF;
$L__BB3_7:
	.pragma "nounroll";
	ld.shared.v4.f32 	{%f139, %f140, %f141, %f142}, [%r185+-32];
	max.f32 	%f143, %f420, %f139;
	max.f32 	%f144, %f143, %f140;
	max.f32 	%f145, %f144, %f141;
	max.f32 	%f146, %f145, %f142;
	ld.shared.v4.f32 	{%f147, %f148, %f149, %f150}, [%r185+-16];
	max.f32 	%f151, %f146, %f147;
	max.f32 	%f152, %f151, %f148;
	max.f32 	%f153, %f152, %f149;
	max.f32 	%f154, %f153, %f150;
	ld.shared.v4.f32 	{%f155, %f156, %f157, %f158}, [%r185];
	max.f32 	%f159, %f154, %f155;
	max.f32 	%f160, %f159, %f156;
	max.f32 	%f161, %f160, %f157;
	max.f32 	%f162, %f161, %f158;
	ld.shared.v4.f32 	{%f163, %f164, %f165, %f166}, [%r185+16];
	max.f32 	%f167, %f162, %f163;
	max.f32 	%f168, %f167, %f164;
	max.f32 	%f169, %f168, %f165;
	max.f32 	%f420, %f169, %f166;
	add.s32 	%r186, %r186, 16;
	add.s32 	%r185, %r185, 64;
	setp.eq.s32 	%p6, %r186, 0;
	@%p6 bra 	$L__BB3_8;
	bra.uni 	$L__BB3_7;
$L__BB3_8:
	setp.eq.s32 	%p7, %r9, 0;
	@%p7 bra 	$L__BB3_17;
	and.b32  	%r13, %r80, 7;
	setp.lt.u32 	%p8, %r9, 8;
	@%p8 bra 	$L__BB3_11;
	shl.b32 	%r88, %r180, 2;
	mov.u32 	%r89, prob;
	add.s32 	%r90, %r89, %r88;
	ld.shared.f32 	%f171, [%r90];
	max.f32 	%f172, %f420, %f171;
	ld.shared.f32 	%f173, [%r90+4];
	max.f32 	%f174, %f172, %f173;
	ld.shared.f32 	%f175, [%r90+8];
	max.f32 	%f176, %f174, %f175;
	ld.shared.f32 	%f177, [%r90+12];
	max.f32 	%f178, %f176, %f177;
	ld.shared.f32 	%f179, [%r90+16];
	max.f32 	%f180, %f178, %f179;
	ld.shared.f32 	%f181, [%r90+20];
	max.f32 	%f182, %f180, %f181;
	ld.shared.f32 	%f183, [%r90+24];
	max.f32 	%f184, %f182, %f183;
	ld.shared.f32 	%f185, [%r90+28];
	max.f32 	%f420, %f184, %f185;
	add.s32 	%r180, %r180, 8;
$L__BB3_11:
	setp.eq.s32 	%p9, %r13, 0;
	@%p9 bra 	$L__BB3_17;
	and.b32  	%r16, %r80, 3;
	setp.lt.u32 	%p10, %r13, 4;
	@%p10 bra 	$L__BB3_14;
	shl.b32 	%r91, %r180, 2;
	mov.u32 	%r92, prob;
	add.s32 	%r93, %r92, %r91;
	ld.shared.f32 	%f187, [%r93];
	max.f32 	%f188, %f420, %f187;
	ld.shared.f32 	%f189, [%r93+4];
	max.f32 	%f190, %f188, %f189;
	ld.shared.f32 	%f191, [%r93+8];
	max.f32 	%f192, %f190, %f191;
	ld.shared.f32 	%f193, [%r93+12];
	max.f32 	%f420, %f192, %f193;
	add.s32 	%r180, %r180, 4;
$L__BB3_14:
	setp.eq.s32 	%p11, %r16, 0;
	@%p11 bra 	$L__BB3_17;
	shl.b32 	%r94, %r180, 2;
	mov.u32 	%r95, prob;
	add.s32 	%r184, %r95, %r94;
	neg.s32 	%r183, %r16;
$L__BB3_16:
	.pragma "nounroll";
	ld.shared.f32 	%f194, [%r184];
	max.f32 	%f420, %f420, %f194;
	add.s32 	%r184, %r184, 4;
	add.s32 	%r183, %r183, 1;
	setp.ne.s32 	%p12, %r183, 0;
	@%p12 bra 	$L__BB3_16;
$L__BB3_17:
	setp.lt.s32 	%p13, %r80, 1;
	mov.f32 	%f426, 0f00000000;
	@%p13 bra 	$L__BB3_26;
	and.b32  	%r25, %r80, 3;
	setp.lt.u32 	%p14, %r80, 4;
	mov.f32 	%f426, 0f00000000;
	mov.b32 	%r187, 0;
	@%p14 bra 	$L__BB3_21;
	and.b32  	%r187, %r80, 2147483644;
	neg.s32 	%r190, %r187;
	mov.f32 	%f426, 0f00000000;
	mov.u32 	%r189, prob;
$L__BB3_20:
	.pragma "nounroll";
	ld.shared.v4.f32 	{%f199, %f200, %f201, %f202}, [%r189];
	sub.f32 	%f203, %f199, %f420;
	fma.rn.f32 	%f204, %f203, 0f3BBB989D, 0f3F000000;
	cvt.sat.f32.f32 	%f205, %f204;
	mov.f32 	%f206, 0f4B400001;
	mov.f32 	%f207, 0f437C0000;
	fma.rm.f32 	%f208, %f205, %f207, %f206;
	add.f32 	%f209, %f208, 0fCB40007F;
	neg.f32 	%f210, %f209;
	fma.rn.f32 	%f211, %f203, 0f3FB8AA3B, %f210;
	fma.rn.f32 	%f212, %f203, 0f32A57060, %f211;
	mov.b32 	%r98, %f208;
	shl.b32 	%r99, %r98, 23;
	mov.b32 	%f213, %r99;
	ex2.approx.ftz.f32 	%f214, %f212;
	mul.f32 	%f215, %f214, %f213;
	add.f32 	%f216, %f426, %f215;
	sub.f32 	%f217, %f200, %f420;
	fma.rn.f32 	%f218, %f217, 0f3BBB989D, 0f3F000000;
	cvt.sat.f32.f32 	%f219, %f218;
	fma.rm.f32 	%f220, %f219, %f207, %f206;
	add.f32 	%f221, %f220, 0fCB40007F;
	neg.f32 	%f222, %f221;
	fma.rn.f32 	%f223, %f217, 0f3FB8AA3B, %f222;
	fma.rn.f32 	%f224, %f217, 0f32A57060, %f223;
	mov.b32 	%r100, %f220;
	shl.b32 	%r101, %r100, 23;
	mov.b32 	%f225, %r101;
	ex2.approx.ftz.f32 	%f226, %f224;
	mul.f32 	%f227, %f226, %f225;
	add.f32 	%f228, %f216, %f227;
	sub.f32 	%f229, %f201, %f420;
	fma.rn.f32 	%f230, %f229, 0f3BBB989D, 0f3F000000;
	cvt.sat.f32.f32 	%f231, %f230;
	fma.rm.f32 	%f232, %f231, %f207, %f206;
	add.f32 	%f233, %f232, 0fCB40007F;
	neg.f32 	%f234, %f233;
	fma.rn.f32 	%f235, %f229, 0f3FB8AA3B, %f234;
	fma.rn.f32 	%f236, %f229, 0f32A57060, %f235;
	mov.b32 	%r102, %f232;
	shl.b32 	%r103, %r102, 23;
	mov.b32 	%f237, %r103;
	ex2.approx.ftz.f32 	%f238, %f236;
	mul.f32 	%f239, %f238, %f237;
	add.f32 	%f240, %f228, %f239;
	sub.f32 	%f241, %f202, %f420;
	fma.rn.f32 	%f242, %f241, 0f3BBB989D, 0f3F000000;
	cvt.sat.f32.f32 	%f243, %f242;
	fma.rm.f32 	%f244, %f243, %f207, %f206;
	add.f32 	%f245, %f244, 0fCB40007F;
	neg.f32 	%f246, %f245;
	fma.rn.f32 	%f247, %f241, 0f3FB8AA3B, %f246;
	fma.rn.f32 	%f248, %f241, 0f32A57060, %f247;
	mov.b32 	%r104, %f244;
	shl.b32 	%r105, %r104, 23;
	mov.b32 	%f249, %r105;
	ex2.approx.ftz.f32 	%f250, %f248;
	mul.f32 	%f251, %f250, %f249;
	st.shared.v4.f32 	[%r189], {%f215, %f227, %f239, %f251};
	add.f32 	%f426, %f240, %f251;
	add.s32 	%r190, %r190, 4;
	add.s32 	%r189, %r189, 16;
	setp.eq.s32 	%p15, %r190, 0;
	@%p15 bra 	$L__BB3_21;
	bra.uni 	$L__BB3_20;
$L__BB3_21:
	setp.eq.s32 	%p16, %r25, 0;
	@%p16 bra 	$L__BB3_26;
	setp.eq.s32 	%p17, %r25, 1;
	@%p17 bra 	$L__BB3_24;
	shl.b32 	%r106, %r187, 2;
	mov.u32 	%r107, prob;
	add.s32 	%r108, %r107, %r106;
	ld.shared.f32 	%f253, [%r108];
	sub.f32 	%f254, %f253, %f420;
	fma.rn.f32 	%f255, %f254, 0f3BBB989D, 0f3F000000;
	cvt.sat.f32.f32 	%f256, %f255;
	mov.f32 	%f257, 0f4B400001;
	mov.f32 	%f258, 0f437C0000;
	fma.rm.f32 	%f259, %f256, %f258, %f257;
	add.f32 	%f260, %f259, 0fCB40007F;
	neg.f32 	%f261, %f260;
	fma.rn.f32 	%f262, %f254, 0f3FB8AA3B, %f261;
	fma.rn.f32 	%f263, %f254, 0f32A57060, %f262;
	mov.b32 	%r109, %f259;
	shl.b32 	%r110, %r109, 23;
	mov.b32 	%f264, %r110;
	ex2.approx.ftz.f32 	%f265, %f263;
	mul.f32 	%f266, %f265, %f264;
	st.shared.f32 	[%r108], %f266;
	add.f32 	%f267, %f426, %f266;
	ld.shared.f32 	%f268, [%r108+4];
	sub.f32 	%f269, %f268, %f420;
	fma.rn.f32 	%f270, %f269, 0f3BBB989D, 0f3F000000;
	cvt.sat.f32.f32 	%f271, %f270;
	fma.rm.f32 	%f272, %f271, %f258, %f257;
	add.f32 	%f273, %f272, 0fCB40007F;
	neg.f32 	%f274, %f273;
	fma.rn.f32 	%f275, %f269, 0f3FB8AA3B, %f274;
	fma.rn.f32 	%f276, %f269, 0f32A57060, %f275;
	mov.b32 	%r111, %f272;
	shl.b32 	%r112, %r111, 23;
	mov.b32 	%f277, %r112;
	ex2.approx.ftz.f32 	%f278, %f276;
	mul.f32 	%f279, %f278, %f277;
	st.shared.f32 	[%r108+4], %f279;
	add.f32 	%f426, %f267, %f279;
	add.s32 	%r187, %r187, 2;
$L__BB3_24:
	and.b32  	%r113, %r80, 1;
	setp.eq.b32 	%p18, %r113, 1;
	not.pred 	%p19, %p18;
	@%p19 bra 	$L__BB3_26;
	shl.b32 	%r114, %r187, 2;
	mov.u32 	%r115, prob;
	add.s32 	%r116, %r115, %r114;
	ld.shared.f32 	%f280, [%r116];
	sub.f32 	%f281, %f280, %f420;
	fma.rn.f32 	%f282, %f281, 0f3BBB989D, 0f3F000000;
	cvt.sat.f32.f32 	%f283, %f282;
	mov.f32 	%f284, 0f4B400001;
	mov.f32 	%f285, 0f437C0000;
	fma.rm.f32 	%f286, %f283, %f285, %f284;
	add.f32 	%f287, %f286, 0fCB40007F;
	neg.f32 	%f288, %f287;
	fma.rn.f32 	%f289, %f281, 0f3FB8AA3B, %f288;
	fma.rn.f32 	%f290, %f281, 0f32A57060, %f289;
	mov.b32 	%r117, %f286;
	shl.b32 	%r118, %r117, 23;
	mov.b32 	%f291, %r118;
	ex2.approx.ftz.f32 	%f292, %f290;
	mul.f32 	%f293, %f292, %f291;
	st.shared.f32 	[%r116], %f293;
	add.f32 	%f426, %f426, %f293;
$L__BB3_26:
	setp.lt.s32 	%p20, %r80, 1;
	@%p20 bra 	$L__BB3_38;
	and.b32  	%r35, %r80, 7;
	setp.lt.u32 	%p21, %r80, 8;
	mov.b32 	%r193, 0;
	@%p21 bra 	$L__BB3_30;
	and.b32  	%r193, %r80, 2147483640;
	mov.u32 	%r121, prob;
	add.s32 	%r191, %r121, 16;
	neg.s32 	%r192, %r193;
$L__BB3_29:
	.pragma "nounroll";
	ld.shared.v4.f32 	{%f294, %f295, %f296, %f297}, [%r191+-16];
	div.rn.f32 	%f298, %f294, %f426;
	div.rn.f32 	%f299, %f295, %f426;
	div.rn.f32 	%f300, %f296, %f426;
	div.rn.f32 	%f301, %f297, %f426;
	st.shared.v4.f32 	[%r191+-16], {%f298, %f299, %f300, %f301};
	ld.shared.v4.f32 	{%f302, %f303, %f304, %f305}, [%r191];
	div.rn.f32 	%f306, %f302, %f426;
	div.rn.f32 	%f307, %f303, %f426;
	div.rn.f32 	%f308, %f304, %f426;
	div.rn.f32 	%f309, %f305, %f426;
	st.shared.v4.f32 	[%r191], {%f306, %f307, %f308, %f309};
	add.s32 	%r192, %r192, 8;
	add.s32 	%r191, %r191, 32;
	setp.ne.s32 	%p22, %r192, 0;
	@%p22 bra 	$L__BB3_29;
$L__BB3_30:
	setp.eq.s32 	%p23, %r35, 0;
	@%p23 bra 	$L__BB3_38;
	and.b32  	%r47, %r80, 3;
	setp.lt.u32 	%p24, %r35, 4;
	@%p24 bra 	$L__BB3_33;
	shl.b32 	%r122, %r193, 2;
	mov.u32 	%r123, prob;
	add.s32 	%r124, %r123, %r122;
	ld.shared.f32 	%f310, [%r124];
	div.rn.f32 	%f311, %f310, %f426;
	st.shared.f32 	[%r124], %f311;
	ld.shared.f32 	%f312, [%r124+4];
	div.rn.f32 	%f313, %f312, %f426;
	st.shared.f32 	[%r124+4], %f313;
	ld.shared.f32 	%f314, [%r124+8];
	div.rn.f32 	%f315, %f314, %f426;
	st.shared.f32 	[%r124+8], %f315;
	ld.shared.f32 	%f316, [%r124+12];
	div.rn.f32 	%f317, %f316, %f426;
	st.shared.f32 	[%r124+12], %f317;
	add.s32 	%r193, %r193, 4;
$L__BB3_33:
	setp.eq.s32 	%p25, %r47, 0;
	@%p25 bra 	$L__BB3_38;
	setp.eq.s32 	%p26, %r47, 1;
	@%p26 bra 	$L__BB3_36;
	shl.b32 	%r125, %r193, 2;
	mov.u32 	%r126, prob;
	add.s32 	%r127, %r126, %r125;
	ld.shared.f32 	%f318, [%r127];
	div.rn.f32 	%f319, %f318, %f426;
	st.shared.f32 	[%r127], %f319;
	ld.shared.f32 	%f320, [%r127+4];
	div.rn.f32 	%f321, %f320, %f426;
	st.shared.f32 	[%r127+4], %f321;
	add.s32 	%r193, %r193, 2;
$L__BB3_36:
	and.b32  	%r128, %r80, 1;
	setp.eq.b32 	%p27, %r128, 1;
	not.pred 	%p28, %p27;
	@%p28 bra 	$L__BB3_38;
	shl.b32 	%r129, %r193, 2;
	mov.u32 	%r130, prob;
	add.s32 	%r131, %r130, %r129;
	ld.shared.f32 	%f322, [%r131];
	div.rn.f32 	%f323, %f322, %f426;
	st.shared.f32 	[%r131], %f323;
$L__BB3_38:
	bar.sync 	0;
	setp.lt.s32 	%p29, %r80, 1;
	mov.f32 	%f436, 0f00000000;
	@%p29 bra 	$L__BB3_51;
	shl.b32 	%r52, %r2, 5;
	add.s32 	%r53, %r52, %r3;
	and.b32  	%r54, %r80, 15;
	setp.lt.u32 	%p30, %r80, 16;
	mov.f32 	%f436, 0f00000000;
	mov.b32 	%r200, 0;
	@%p30 bra 	$L__BB3_42;
	and.b32  	%r200, %r80, 2147483632;
	neg.s32 	%r198, %r200;
	mov.u32 	%r134, prob;
	add.s32 	%r196, %r134, 32;
	add.s32 	%r197, %r53, 2048;
	mov.f32 	%f436, 0f00000000;
$L__BB3_41:
	.pragma "nounroll";
	ld.shared.v4.f32 	{%f328, %f329, %f330, %f331}, [%r196+-32];
	add.s32 	%r135, %r197, -2048;
	mul.wide.u32 	%rd15, %r135, 4;
	add.s64 	%rd16, %rd1, %rd15;
	ld.global.f32 	%f332, [%rd16];
	fma.rn.f32 	%f333, %f328, %f332, %f436;
	add.s32 	%r136, %r197, -1792;
	mul.wide.u32 	%rd17, %r136, 4;
	add.s64 	%rd18, %rd1, %rd17;
	ld.global.f32 	%f334, [%rd18];
	fma.rn.f32 	%f335, %f329, %f334, %f333;
	add.s32 	%r137, %r197, -1536;
	mul.wide.u32 	%rd19, %r137, 4;
	add.s64 	%rd20, %rd1, %rd19;
	ld.global.f32 	%f336, [%rd20];
	fma.rn.f32 	%f337, %f330, %f336, %f335;
	add.s32 	%r138, %r197, -1280;
	mul.wide.u32 	%rd21, %r138, 4;
	add.s64 	%rd22, %rd1, %rd21;
	ld.global.f32 	%f338, [%rd22];
	fma.rn.f32 	%f339, %f331, %f338, %f337;
	ld.shared.v4.f32 	{%f340, %f341, %f342, %f343}, [%r196+-16];
	add.s32 	%r139, %r197, -1024;
	mul.wide.u32 	%rd23, %r139, 4;
	add.s64 	%rd24, %rd1, %rd23;
	ld.global.f32 	%f344, [%rd24];
	fma.rn.f32 	%f345, %f340, %f344, %f339;
	add.s32 	%r140, %r197, -768;
	mul.wide.u32 	%rd25, %r140, 4;
	add.s64 	%rd26, %rd1, %rd25;
	ld.global.f32 	%f346, [%rd26];
	fma.rn.f32 	%f347, %f341, %f346, %f345;
	add.s32 	%r141, %r197, -512;
	mul.wide.u32 	%rd27, %r141, 4;
	add.s64 	%rd28, %rd1, %rd27;
	ld.global.f32 	%f348, [%rd28];
	fma.rn.f32 	%f349, %f342, %f348, %f347;
	add.s32 	%r142, %r197, -256;
	mul.wide.u32 	%rd29, %r142, 4;
	add.s64 	%rd30, %rd1, %rd29;
	ld.global.f32 	%f350, [%rd30];
	fma.rn.f32 	%f351, %f343, %f350, %f349;
	ld.shared.v4.f32 	{%f352, %f353, %f354, %f355}, [%r196];
	add.s32 	%r143, %r197, 1792;
	mul.wide.u32 	%rd31, %r197, 4;
	add.s64 	%rd32, %rd1, %rd31;
	ld.global.f32 	%f356, [%rd32];
	fma.rn.f32 	%f357, %f352, %f356, %f351;
	add.s32 	%r144, %r197, 256;
	mul.wide.u32 	%rd33, %r144, 4;
	add.s64 	%rd34, %rd1, %rd33;
	ld.global.f32 	%f358, [%rd34];
	fma.rn.f32 	%f359, %f353, %f358, %f357;
	add.s32 	%r145, %r197, 512;
	mul.wide.u32 	%rd35, %r145, 4;
	add.s64 	%rd36, %rd1, %rd35;
	ld.global.f32 	%f360, [%rd36];
	fma.rn.f32 	%f361, %f354, %f360, %f359;
	add.s32 	%r146, %r197, 768;
	mul.wide.u32 	%rd37, %r146, 4;
	add.s64 	%rd38, %rd1, %rd37;
	ld.global.f32 	%f362, [%rd38];
	fma.rn.f32 	%f363, %f355, %f362, %f361;
	ld.shared.v4.f32 	{%f364, %f365, %f366, %f367}, [%r196+16];
	add.s32 	%r147, %r197, 1024;
	mul.wide.u32 	%rd39, %r147, 4;
	add.s64 	%rd40, %rd1, %rd39;
	ld.global.f32 	%f368, [%rd40];
	fma.rn.f32 	%f369, %f364, %f368, %f363;
	add.s32 	%r148, %r197, 1280;
	mul.wide.u32 	%rd41, %r148, 4;
	add.s64 	%rd42, %rd1, %rd41;
	ld.global.f32 	%f370, [%rd42];
	fma.rn.f32 	%f371, %f365, %f370, %f369;
	add.s32 	%r149, %r197, 1536;
	mul.wide.u32 	%rd43, %r149, 4;
	add.s64 	%rd44, %rd1, %rd43;
	ld.global.f32 	%f372, [%rd44];
	fma.rn.f32 	%f373, %f366, %f372, %f371;
	mul.wide.u32 	%rd45, %r143, 4;
	add.s64 	%rd46, %rd1, %rd45;
	ld.global.f32 	%f374, [%rd46];
	fma.rn.f32 	%f436, %f367, %f374, %f373;
	add.s32 	%r198, %r198, 16;
	add.s32 	%r197, %r197, 4096;
	add.s32 	%r196, %r196, 64;
	setp.ne.s32 	%p31, %r198, 0;
	@%p31 bra 	$L__BB3_41;
$L__BB3_42:
	setp.eq.s32 	%p32, %r54, 0;
	@%p32 bra 	$L__BB3_51;
	and.b32  	%r65, %r80, 7;
	setp.lt.u32 	%p33, %r54, 8;
	@%p33 bra 	$L__BB3_45;
	shl.b32 	%r150, %r200, 2;
	mov.u32 	%r151, prob;
	add.s32 	%r152, %r151, %r150;
	ld.shared.f32 	%f376, [%r152];
	shl.b32 	%r153, %r200, 8;
	add.s32 	%r154, %r53, %r153;
	mul.wide.u32 	%rd47, %r154, 4;
	add.s64 	%rd48, %rd1, %rd47;
	ld.global.f32 	%f377, [%rd48];
	fma.rn.f32 	%f378, %f376, %f377, %f436;
	ld.shared.f32 	%f379, [%r152+4];
	add.s32 	%r155, %r154, 256;
	mul.wide.u32 	%rd49, %r155, 4;
	add.s64 	%rd50, %rd1, %rd49;
	ld.global.f32 	%f380, [%rd50];
	fma.rn.f32 	%f381, %f379, %f380, %f378;
	ld.shared.f32 	%f382, [%r152+8];
	add.s32 	%r156, %r154, 512;
	mul.wide.u32 	%rd51, %r156, 4;
	add.s64 	%rd52, %rd1, %rd51;
	ld.global.f32 	%f383, [%rd52];
	fma.rn.f32 	%f384, %f382, %f383, %f381;
	ld.shared.f32 	%f385, [%r152+12];
	add.s32 	%r157, %r154, 768;
	mul.wide.u32 	%rd53, %r157, 4;
	add.s64 	%rd54, %rd1, %rd53;
	ld.global.f32 	%f386, [%rd54];
	fma.rn.f32 	%f387, %f385, %f386, %f384;
	ld.shared.f32 	%f388, [%r152+16];
	add.s32 	%r158, %r154, 1024;
	mul.wide.u32 	%rd55, %r158, 4;
	add.s64 	%rd56, %rd1, %rd55;
	ld.global.f32 	%f389, [%rd56];
	fma.rn.f32 	%f390, %f388, %f389, %f387;
	ld.shared.f32 	%f391, [%r152+20];
	add.s32 	%r159, %r154, 1280;
	mul.wide.u32 	%rd57, %r159, 4;
	add.s64 	%rd58, %rd1, %rd57;
	ld.global.f32 	%f392, [%rd58];
	fma.rn.f32 	%f393, %f391, %f392, %f390;
	ld.shared.f32 	%f394, [%r152+24];
	add.s32 	%r160, %r154, 1536;
	mul.wide.u32 	%rd59, %r160, 4;
	add.s64 	%rd60, %rd1, %rd59;
	ld.global.f32 	%f395, [%rd60];
	fma.rn.f32 	%f396, %f394, %f395, %f393;
	ld.shared.f32 	%f397, [%r152+28];
	add.s32 	%r161, %r154, 1792;
	mul.wide.u32 	%rd61, %r161, 4;
	add.s64 	%rd62, %rd1, %rd61;
	ld.global.f32 	%f398, [%rd62];
	fma.rn.f32 	%f436, %f397, %f398, %f396;
	add.s32 	%r200, %r200, 8;
$L__BB3_45:
	setp.eq.s32 	%p34, %r65, 0;
	@%p34 bra 	$L__BB3_51;
	and.b32  	%r68, %r80, 3;
	setp.lt.u32 	%p35, %r65, 4;
	@%p35 bra 	$L__BB3_48;
	shl.b32 	%r162, %r200, 2;
	mov.u32 	%r163, prob;
	add.s32 	%r164, %r163, %r162;
	ld.shared.f32 	%f400, [%r164];
	shl.b32 	%r165, %r200, 8;
	add.s32 	%r166, %r53, %r165;
	mul.wide.u32 	%rd63, %r166, 4;
	add.s64 	%rd64, %rd1, %rd63;
	ld.global.f32 	%f401, [%rd64];
	fma.rn.f32 	%f402, %f400, %f401, %f436;
	ld.shared.f32 	%f403, [%r164+4];
	add.s32 	%r167, %r166, 256;
	mul.wide.u32 	%rd65, %r167, 4;
	add.s64 	%rd66, %rd1, %rd65;
	ld.global.f32 	%f404, [%rd66];
	fma.rn.f32 	%f405, %f403, %f404, %f402;
	ld.shared.f32 	%f406, [%r164+8];
	add.s32 	%r168, %r166, 512;
	mul.wide.u32 	%rd67, %r168, 4;
	add.s64 	%rd68, %rd1, %rd67;
	ld.global.f32 	%f407, [%rd68];
	fma.rn.f32 	%f408, %f406, %f407, %f405;
	ld.shared.f32 	%f409, [%r164+12];
	add.s32 	%r169, %r166, 768;
	mul.wide.u32 	%rd69, %r169, 4;
	add.s64 	%rd70, %rd1, %rd69;
	ld.global.f32 	%f410, [%rd70];
	fma.rn.f32 	%f436, %f409, %f410, %f408;
	add.s32 	%r200, %r200, 4;
$L__BB3_48:
	setp.eq.s32 	%p36, %r68, 0;
	@%p36 bra 	$L__BB3_51;
	shl.b32 	%r170, %r200, 8;
	add.s32 	%r171, %r3, %r170;
	add.s32 	%r204, %r171, %r52;
	shl.b32 	%r172, %r200, 2;
	mov.u32 	%r173, prob;
	add.s32 	%r203, %r173, %r172;
	neg.s32 	%r202, %r68;
$L__BB3_50:
	.pragma "nounroll";
	ld.shared.f32 	%f411, [%r203];
	mul.wide.u32 	%rd71, %r204, 4;
	add.s64 	%rd72, %rd1, %rd71;
	ld.global.f32 	%f412, [%rd72];
	fma.rn.f32 	%f436, %f411, %f412, %f436;
	add.s32 	%r204, %r204, 256;
	add.s32 	%r203, %r203, 4;
	add.s32 	%r202, %r202, 1;
	setp.ne.s32 	%p37, %r202, 0;
	@%p37 bra 	$L__BB3_50;
$L__BB3_51:
	ld.param.u64 	%rd77, [_Z10attn_naivePKfS0_S0_Pfi_param_3];
	shl.b32 	%r174, %r1, 8;
	shl.b32 	%r175, %r2, 5;
	add.s32 	%r176, %r175, %r3;
	add.s32 	%r177, %r176, %r174;
	cvta.to.global.u64 	%rd73, %rd77;
	mul.wide.u32 	%rd74, %r177, 4;
	add.s64 	%rd75, %rd73, %rd74;
	st.global.f32 	[%rd75], %f436;
$L__BB3_52:
	ret;

}
	// .globl	_Z10flash_attnPKfS0_S0_Pfii
.visible .entry _Z10flash_attnPKfS0_S0_Pfii(
	.param .u64 .ptr .align 1 _Z10flash_attnPKfS0_S0_Pfii_param_0,
	.param .u64 .ptr .align 1 _Z10flash_attnPKfS0_S0_Pfii_param_1,
	.param .u64 .ptr .align 1 _Z10flash_attnPKfS0_S0_Pfii_param_2,
	.param .u64 .ptr .align 1 _Z10flash_attnPKfS0_S0_Pfii_param_3,
	.param .u32 _Z10flash_attnPKfS0_S0_Pfii_param_4,
	.param .u32 _Z10flash_attnPKfS0_S0_Pfii_param_5
)
{
	.local .align 16 .b8 	__local_depot4[128];
	.reg .b64 	%SP;
	.reg .b64 	%SPL;
	.reg .pred 	%p<25>;
	.reg .b32 	%r<110>;
	.reg .b32 	%f<571>;
	.reg .b64 	%rd<41>;

	mov.u64 	%SPL, __local_depot4;
	ld.param.u64 	%rd11, [_Z10flash_attnPKfS0_S0_Pfii_param_0];
	ld.param.u32 	%r44, [_Z10flash_attnPKfS0_S0_Pfii_param_4];
	add.u64 	%rd1, %SPL, 0;
	mov.u32 	%r46, %ctaid.x;
	shl.b32 	%r1, %r46, 5;
	setp.ge.s32 	%p1, %r1, %r44;
	@%p1 bra 	$L__BB4_30;
	ld.param.u32 	%r87, [_Z10flash_attnPKfS0_S0_Pfii_param_5];
	mov.u32 	%r2, %tid.x;
	shl.b32 	%r3, %r87, 5;
	setp.ge.s32 	%p2, %r2, %r3;
	@%p2 bra 	$L__BB4_6;
	mov.u32 	%r4, %ntid.x;
	cvta.to.global.u64 	%rd2, %rd11;
	mov.u32 	%r97, %r2;
$L__BB4_3:
	ld.param.u32 	%r88, [_Z10flash_attnPKfS0_S0_Pfii_param_5];
	div.s32 	%r6, %r97, %r88;
	add.s32 	%r7, %r6, %r1;
	setp.ge.s32 	%p3, %r7, %r44;
	@%p3 bra 	$L__BB4_5;
	ld.param.u32 	%r89, [_Z10flash_attnPKfS0_S0_Pfii_param_5];
	rem.s32 	%r47, %r97, %r89;
	mad.lo.s32 	%r48, %r7, %r89, %r47;
	mul.wide.s32 	%rd16, %r48, 4;
	add.s64 	%rd17, %rd2, %rd16;
	ld.global.f32 	%f233, [%rd17];
	shl.b32 	%r49, %r6, 5;
	add.s32 	%r50, %r49, %r47;
	shl.b32 	%r51, %r50, 2;
	mov.u32 	%r52, sm;
	add.s32 	%r53, %r52, %r51;
	st.shared.f32 	[%r53], %f233;
$L__BB4_5:
	add.s32 	%r97, %r97, %r4;
	setp.lt.s32 	%p4, %r97, %r3;
	@%p4 bra 	$L__BB4_3;
$L__BB4_6:
	bar.sync 	0;
	setp.gt.u32 	%p5, %r2, 31;
	@%p5 bra 	$L__BB4_30;
	mov.f32 	%f234, 0f00000000;
	st.local.v4.f32 	[%rd1], {%f234, %f234, %f234, %f234};
	st.local.v4.f32 	[%rd1+16], {%f234, %f234, %f234, %f234};
	st.local.v4.f32 	[%rd1+32], {%f234, %f234, %f234, %f234};
	st.local.v4.f32 	[%rd1+48], {%f234, %f234, %f234, %f234};
	st.local.v4.f32 	[%rd1+64], {%f234, %f234, %f234, %f234};
	st.local.v4.f32 	[%rd1+80], {%f234, %f234, %f234, %f234};
	st.local.v4.f32 	[%rd1+96], {%f234, %f234, %f234, %f234};
	st.local.v4.f32 	[%rd1+112], {%f234, %f234, %f234, %f234};
	setp.lt.s32 	%p6, %r44, 1;
	@%p6 bra 	$L__BB4_17;
	mov.f32 	%f569, 0fFF7FFFFF;
	mov.b32 	%r99, 0;
	mov.f32 	%f505, 0f00000000;
	mov.u32 	%r57, %tid.x;
	mov.u32 	%r66, sm;
	mov.f32 	%f506, %f505;
	mov.f32 	%f507, %f505;
	mov.f32 	%f508, %f505;
	mov.f32 	%f509, %f505;
	mov.f32 	%f510, %f505;
	mov.f32 	%f511, %f505;
	mov.f32 	%f512, %f505;
	mov.f32 	%f513, %f505;
	mov.f32 	%f514, %f505;
	mov.f32 	%f515, %f505;
	mov.f32 	%f516, %f505;
	mov.f32 	%f517, %f505;
	mov.f32 	%f518, %f505;
	mov.f32 	%f519, %f505;
	mov.f32 	%f520, %f505;
	mov.f32 	%f521, %f505;
	mov.f32 	%f522, %f505;
	mov.f32 	%f523, %f505;
	mov.f32 	%f524, %f505;
	mov.f32 	%f525, %f505;
	mov.f32 	%f526, %f505;
	mov.f32 	%f527, %f505;
	mov.f32 	%f528, %f505;
	mov.f32 	%f529, %f505;
	mov.f32 	%f530, %f505;
	mov.f32 	%f531, %f505;
	mov.f32 	%f532, %f505;
	mov.f32 	%f533, %f505;
	mov.f32 	%f534, %f505;
	mov.f32 	%f535, %f505;
	mov.f32 	%f536, %f505;
	mov.u32 	%r98, %r44;
	mov.f32 	%f570, %f505;
$L__BB4_9:
	ld.param.u32 	%r90, [_Z10flash_attnPKfS0_S0_Pfii_param_5];
	sub.s32 	%r55, %r44, %r99;
	min.s32 	%r56, %r55, 64;
	mul.lo.s32 	%r11, %r56, %r90;
	setp.ge.s32 	%p7, %r57, %r11;
	@%p7 bra 	$L__BB4_12;
	mov.u32 	%r100, %r57;
$L__BB4_11:
	ld.param.u32 	%r91, [_Z10flash_attnPKfS0_S0_Pfii_param_5];
	ld.param.u64 	%rd37, [_Z10flash_attnPKfS0_S0_Pfii_param_2];
	ld.param.u64 	%rd36, [_Z10flash_attnPKfS0_S0_Pfii_param_1];
	div.s32 	%r58, %r100, %r91;
	mul.lo.s32 	%r59, %r58, %r91;
	sub.s32 	%r60, %r100, %r59;
	add.s32 	%r61, %r58, %r99;
	mad.lo.s32 	%r62, %r61, %r91, %r60;
	cvta.to.global.u64 	%rd18, %rd36;
	mul.wide.s32 	%rd19, %r62, 4;
	add.s64 	%rd20, %rd18, %rd19;
	ld.global.f32 	%f237, [%rd20];
	shl.b32 	%r63, %r58, 5;
	add.s32 	%r64, %r63, %r60;
	shl.b32 	%r65, %r64, 2;
	add.s32 	%r67, %r66, %r65;
	st.shared.f32 	[%r67+4096], %f237;
	cvta.to.global.u64 	%rd21, %rd37;
	add.s64 	%rd22, %rd21, %rd19;
	ld.global.f32 	%f238, [%rd22];
	st.shared.f32 	[%r67+12288], %f238;
	mov.u32 	%r68, %ntid.x;
	add.s32 	%r100, %r100, %r68;
	setp.lt.s32 	%p8, %r100, %r11;
	@%p8 bra 	$L__BB4_11;
$L__BB4_12:
	mov.u32 	%r69, %ctaid.x;
	shl.b32 	%r70, %r69, 5;
	mov.u32 	%r71, %tid.x;
	add.s32 	%r72, %r70, %r71;
	setp.ge.s32 	%p9, %r72, %r44;
	bar.sync 	0;
	sub.s32 	%r73, %r44, %r99;
	setp.lt.s32 	%p10, %r73, 1;
	or.pred  	%p11, %p9, %p10;
	@%p11 bra 	$L__BB4_15;
	shl.b32 	%r76, %r71, 7;
	mov.u32 	%r77, sm;
	add.s32 	%r78, %r77, %r76;
	ld.shared.v4.f32 	{%f67, %f68, %f69, %f70}, [%r78];
	ld.shared.v4.f32 	{%f71, %f72, %f73, %f74}, [%r78+16];
	ld.shared.v4.f32 	{%f75, %f76, %f77, %f78}, [%r78+32];
	ld.shared.v4.f32 	{%f79, %f80, %f81, %f82}, [%r78+48];
	ld.shared.v4.f32 	{%f83, %f84, %f85, %f86}, [%r78+64];
	ld.shared.v4.f32 	{%f87, %f88, %f89, %f90}, [%r78+80];
	ld.shared.v4.f32 	{%f91, %f92, %f93, %f94}, [%r78+96];
	ld.shared.v4.f32 	{%f95, %f96, %f97, %f98}, [%r78+112];
	min.s32 	%r79, %r98, 64;
	max.s32 	%r80, %r79, 1;
	add.s32 	%r101, %r77, 12288;
	neg.s32 	%r102, %r80;
	mov.f32 	%f504, %f569;
$L__BB4_14:
	ld.shared.v4.f32 	{%f239, %f240, %f241, %f242}, [%r101+-8192];
	fma.rn.f32 	%f243, %f67, %f239, 0f00000000;
	fma.rn.f32 	%f244, %f68, %f240, %f243;
	fma.rn.f32 	%f245, %f69, %f241, %f244;
	fma.rn.f32 	%f246, %f70, %f242, %f245;
	ld.shared.v4.f32 	{%f247, %f248, %f249, %f250}, [%r101+-8176];
	fma.rn.f32 	%f251, %f71, %f247, %f246;
	fma.rn.f32 	%f252, %f72, %f248, %f251;
	fma.rn.f32 	%f253, %f73, %f249, %f252;
	fma.rn.f32 	%f254, %f74, %f250, %f253;
	ld.shared.v4.f32 	{%f255, %f256, %f257, %f258}, [%r101+-8160];
	fma.rn.f32 	%f259, %f75, %f255, %f254;
	fma.rn.f32 	%f260, %f76, %f256, %f259;
	fma.rn.f32 	%f261, %f77, %f257, %f260;
	fma.rn.f32 	%f262, %f78, %f258, %f261;
	ld.shared.v4.f32 	{%f263, %f264, %f265, %f266}, [%r101+-8144];
	fma.rn.f32 	%f267, %f79, %f263, %f262;
	fma.rn.f32 	%f268, %f80, %f264, %f267;
	fma.rn.f32 	%f269, %f81, %f265, %f268;
	fma.rn.f32 	%f270, %f82, %f266, %f269;
	ld.shared.v4.f32 	{%f271, %f272, %f273, %f274}, [%r101+-8128];
	fma.rn.f32 	%f275, %f83, %f271, %f270;
	fma.rn.f32 	%f276, %f84, %f272, %f275;
	fma.rn.f32 	%f277, %f85, %f273, %f276;
	fma.rn.f32 	%f278, %f86, %f274, %f277;
	ld.shared.v4.f32 	{%f279, %f280, %f281, %f282}, [%r101+-8112];
	fma.rn.f32 	%f283, %f87, %f279, %f278;
	fma.rn.f32 	%f284, %f88, %f280, %f283;
	fma.rn.f32 	%f285, %f89, %f281, %f284;
	fma.rn.f32 	%f286, %f90, %f282, %f285;
	ld.shared.v4.f32 	{%f287, %f288, %f289, %f290}, [%r101+-8096];
	fma.rn.f32 	%f291, %f91, %f287, %f286;
	fma.rn.f32 	%f292, %f92, %f288, %f291;
	fma.rn.f32 	%f293, %f93, %f289, %f292;
	fma.rn.f32 	%f294, %f94, %f290, %f293;
	ld.shared.v4.f32 	{%f295, %f296, %f297, %f298}, [%r101+-8080];
	fma.rn.f32 	%f299, %f95, %f295, %f294;
	fma.rn.f32 	%f300, %f96, %f296, %f299;
	fma.rn.f32 	%f301, %f97, %f297, %f300;
	fma.rn.f32 	%f302, %f98, %f298, %f301;
	max.f32 	%f569, %f504, %f302;
	sub.f32 	%f303, %f302, %f569;
	mul.f32 	%f304, %f303, 0f3FB8AA3B;
	ex2.approx.f32 	%f305, %f304;
	sub.f32 	%f306, %f504, %f569;
	mul.f32 	%f307, %f306, 0f3FB8AA3B;
	ex2.approx.f32 	%f308, %f307;
	mul.f32 	%f309, %f570, %f308;
	add.f32 	%f570, %f305, %f309;
	div.rn.f32 	%f310, %f305, %f570;
	div.rn.f32 	%f311, %f309, %f570;
	ld.shared.v4.f32 	{%f312, %f313, %f314, %f315}, [%r101];
	mul.f32 	%f316, %f310, %f312;
	fma.rn.f32 	%f536, %f311, %f536, %f316;
	mul.f32 	%f317, %f310, %f313;
	fma.rn.f32 	%f535, %f311, %f535, %f317;
	mul.f32 	%f318, %f310, %f314;
	fma.rn.f32 	%f534, %f311, %f534, %f318;
	mul.f32 	%f319, %f310, %f315;
	fma.rn.f32 	%f533, %f311, %f533, %f319;
	ld.shared.v4.f32 	{%f320, %f321, %f322, %f323}, [%r101+16];
	mul.f32 	%f324, %f310, %f320;
	fma.rn.f32 	%f532, %f311, %f532, %f324;
	mul.f32 	%f325, %f310, %f321;
	fma.rn.f32 	%f531, %f311, %f531, %f325;
	mul.f32 	%f326, %f310, %f322;
	fma.rn.f32 	%f530, %f311, %f530, %f326;
	mul.f32 	%f327, %f310, %f323;
	fma.rn.f32 	%f529, %f311, %f529, %f327;
	ld.shared.v4.f32 	{%f328, %f329, %f330, %f331}, [%r101+32];
	mul.f32 	%f332, %f310, %f328;
	fma.rn.f32 	%f528, %f311, %f528, %f332;
	mul.f32 	%f333, %f310, %f329;
	fma.rn.f32 	%f527, %f311, %f527, %f333;
	mul.f32 	%f334, %f310, %f330;
	fma.rn.f32 	%f526, %f311, %f526, %f334;
	mul.f32 	%f335, %f310, %f331;
	fma.rn.f32 	%f525, %f311, %f525, %f335;
	ld.shared.v4.f32 	{%f336, %f337, %f338, %f339}, [%r101+48];
	mul.f32 	%f340, %f310, %f336;
	fma.rn.f32 	%f524, %f311, %f524, %f340;
	mul.f32 	%f341, %f310, %f337;
	fma.rn.f32 	%f523, %f311, %f523, %f341;
	mul.f32 	%f342, %f310, %f338;
	fma.rn.f32 	%f522, %f311, %f522, %f342;
	mul.f32 	%f343, %f310, %f339;
	fma.rn.f32 	%f521, %f311, %f521, %f343;
	ld.shared.v4.f32 	{%f344, %f345, %f346, %f347}, [%r101+64];
	mul.f32 	%f348, %f310, %f344;
	fma.rn.f32 	%f520, %f311, %f520, %f348;
	mul.f32 	%f349, %f310, %f345;
	fma.rn.f32 	%f519, %f311, %f519, %f349;
	mul.f32 	%f350, %f310, %f346;
	fma.rn.f32 	%f518, %f311, %f518, %f350;
	mul.f32 	%f351, %f310, %f347;
	fma.rn.f32 	%f517, %f311, %f517, %f351;
	ld.shared.v4.f32 	{%f352, %f353, %f354, %f355}, [%r101+80];
	mul.f32 	%f356, %f310, %f352;
	fma.rn.f32 	%f516, %f311, %f516, %f356;
	mul.f32 	%f357, %f310, %f353;
	fma.rn.f32 	%f515, %f311, %f515, %f357;
	mul.f32 	%f358, %f310, %f354;
	fma.rn.f32 	%f514, %f311, %f514, %f358;
	mul.f32 	%f359, %f310, %f355;
	fma.rn.f32 	%f513, %f311, %f513, %f359;
	ld.shared.v4.f32 	{%f360, %f361, %f362, %f363}, [%r101+96];
	mul.f32 	%f364, %f310, %f360;
	fma.rn.f32 	%f512, %f311, %f512, %f364;
	mul.f32 	%f365, %f310, %f361;
	fma.rn.f32 	%f511, %f311, %f511, %f365;
	mul.f32 	%f366, %f310, %f362;
	fma.rn.f32 	%f510, %f311, %f510, %f366;
	mul.f32 	%f367, %f310, %f363;
	fma.rn.f32 	%f509, %f311, %f509, %f367;
	ld.shared.v4.f32 	{%f368, %f369, %f370, %f371}, [%r101+112];
	mul.f32 	%f372, %f310, %f368;
	fma.rn.f32 	%f508, %f311, %f508, %f372;
	mul.f32 	%f373, %f310, %f369;
	fma.rn.f32 	%f507, %f311, %f507, %f373;
	mul.f32 	%f374, %f310, %f370;
	fma.rn.f32 	%f506, %f311, %f506, %f374;
	mul.f32 	%f375, %f310, %f371;
	fma.rn.f32 	%f505, %f311, %f505, %f375;
	add.s32 	%r102, %r102, 1;
	setp.ne.s32 	%p12, %r102, 0;
	add.s32 	%r101, %r101, 128;
	mov.f32 	%f504, %f569;
	@%p12 bra 	$L__BB4_14;
$L__BB4_15:
	bar.sync 	0;
	add.s32 	%r99, %r99, 64;
	setp.lt.s32 	%p13, %r99, %r44;
	add.s32 	%r98, %r98, -64;
	@%p13 bra 	$L__BB4_9;
	st.local.v4.f32 	[%rd1], {%f536, %f535, %f534, %f533};
	st.local.v4.f32 	[%rd1+16], {%f532, %f531, %f530, %f529};
	st.local.v4.f32 	[%rd1+32], {%f528, %f527, %f526, %f525};
	st.local.v4.f32 	[%rd1+48], {%f524, %f523, %f522, %f521};
	st.local.v4.f32 	[%rd1+64], {%f520, %f519, %f518, %f517};
	st.local.v4.f32 	[%rd1+80], {%f516, %f515, %f514, %f513};
	st.local.v4.f32 	[%rd1+96], {%f512, %f511, %f510, %f509};
	st.local.v4.f32 	[%rd1+112], {%f508, %f507, %f506, %f505};
$L__BB4_17:
	ld.param.u32 	%r92, [_Z10flash_attnPKfS0_S0_Pfii_param_5];
	mov.u32 	%r81, %ctaid.x;
	shl.b32 	%r82, %r81, 5;
	mov.u32 	%r83, %tid.x;
	add.s32 	%r22, %r82, %r83;
	setp.ge.s32 	%p14, %r22, %r44;
	setp.lt.s32 	%p15, %r92, 1;
	or.pred  	%p16, %p14, %p15;
	@%p16 bra 	$L__BB4_30;
	ld.param.u32 	%r93, [_Z10flash_attnPKfS0_S0_Pfii_param_5];
	ld.param.u64 	%rd38, [_Z10flash_attnPKfS0_S0_Pfii_param_3];
	cvta.to.global.u64 	%rd3, %rd38;
	mul.lo.s32 	%r23, %r93, %r22;
	and.b32  	%r24, %r93, 15;
	setp.lt.u32 	%p17, %r93, 16;
	mov.b32 	%r106, 0;
	@%p17 bra 	$L__BB4_21;
	ld.param.u32 	%r94, [_Z10flash_attnPKfS0_S0_Pfii_param_5];
	add.s64 	%rd39, %rd1, 32;
	and.b32  	%r106, %r94, 2147483632;
	neg.s32 	%r104, %r106;
	add.s64 	%rd5, %rd3, 32;
	mov.u32 	%r103, %r23;
$L__BB4_20:
	.pragma "nounroll";
	mul.wide.s32 	%rd23, %r103, 4;
	add.s64 	%rd24, %rd5, %rd23;
	ld.local.v4.f32 	{%f376, %f377, %f378, %f379}, [%rd39+-32];
	st.global.f32 	[%rd24+-32], %f376;
	st.global.f32 	[%rd24+-28], %f377;
	st.global.f32 	[%rd24+-24], %f378;
	st.global.f32 	[%rd24+-20], %f379;
	ld.local.v4.f32 	{%f380, %f381, %f382, %f383}, [%rd39+-16];
	st.global.f32 	[%rd24+-16], %f380;
	st.global.f32 	[%rd24+-12], %f381;
	st.global.f32 	[%rd24+-8], %f382;
	st.global.f32 	[%rd24+-4], %f383;
	ld.local.v4.f32 	{%f384, %f385, %f386, %f387}, [%rd39];
	st.global.f32 	[%rd24], %f384;
	st.global.f32 	[%rd24+4], %f385;
	st.global.f32 	[%rd24+8], %f386;
	st.global.f32 	[%rd24+12], %f387;
	ld.local.v4.f32 	{%f388, %f389, %f390, %f391}, [%rd39+16];
	st.global.f32 	[%rd24+16], %f388;
	st.global.f32 	[%rd24+20], %f389;
	st.global.f32 	[%rd24+24], %f390;
	st.global.f32 	[%rd24+28], %f391;
	add.s32 	%r104, %r104, 16;
	add.s64 	%rd39, %rd39, 64;
	add.s32 	%r103, %r103, 16;
	setp.ne.s32 	%p18, %r104, 0;
	@%p18 bra 	$L__BB4_20;
$L__BB4_21:
	setp.eq.s32 	%p19, %r24, 0;
	@%p19 bra 	$L__BB4_30;
	ld.param.u32 	%r95, [_Z10flash_attnPKfS0_S0_Pfii_param_5];
	and.b32  	%r32, %r95, 7;
	setp.lt.u32 	%p20, %r24, 8;
	@%p20 bra 	$L__BB4_24;
	mul.wide.u32 	%rd25, %r106, 4;
	add.s64 	%rd26, %rd1, %rd25;
	ld.local.f32 	%f392, [%rd26];
	add.s32 	%r85, %r106, %r23;
	mul.wide.s32 	%rd27, %r85, 4;
	add.s64 	%rd28, %rd3, %rd27;
	st.global.f32 	[%rd28], %f392;
	ld.local.f32 	%f393, [%rd26+4];
	st.global.f32 	[%rd28+4], %f393;
	ld.local.f32 	%f394, [%rd26+8];
	st.global.f32 	[%rd28+8], %f394;
	ld.local.f32 	%f395, [%rd26+12];
	st.global.f32 	[%rd28+12], %f395;
	ld.local.f32 	%f396, [%rd26+16];
	st.global.f32 	[%rd28+16], %f396;
	ld.local.f32 	%f397, [%rd26+20];
	st.global.f32 	[%rd28+20], %f397;
	ld.local.f32 	%f398, [%rd26+24];
	st.global.f32 	[%rd28+24], %f398;
	ld.local.f32 	%f399, [%rd26+28];
	st.global.f32 	[%rd28+28], %f399;
	add.s32 	%r106, %r106, 8;
$L__BB4_24:
	setp.eq.s32 	%p21, %r32, 0;
	@%p21 bra 	$L__BB4_30;
	ld.param.u32 	%r96, [_Z10flash_attnPKfS0_S0_Pfii_param_5];
	and.b32  	%r35, %r96, 3;
	setp.lt.u32 	%p22, %r32, 4;
	@%p22 bra 	$L__BB4_27;
	mul.wide.u32 	%rd29, %r106, 4;
	add.s64 	%rd30, %rd1, %rd29;
	ld.local.f32 	%f400, [%rd30];
	add.s32 	%r86, %r106, %r23;
	mul.wide.s32 	%rd31, %r86, 4;
	add.s64 	%rd32, %rd3, %rd31;
	st.global.f32 	[%rd32], %f400;
	ld.local.f32 	%f401, [%rd30+4];
	st.global.f32 	[%rd32+4], %f401;
	ld.local.f32 	%f402, [%rd30+8];
	st.global.f32 	[%rd32+8], %f402;
	ld.local.f32 	%f403, [%rd30+12];
	st.global.f32 	[%rd32+12], %f403;
	add.s32 	%r106, %r106, 4;
$L__BB4_27:
	setp.eq.s32 	%p23, %r35, 0;
	@%p23 bra 	$L__BB4_30;
	add.s32 	%r109, %r106, %r23;
	mul.wide.u32 	%rd33, %r106, 4;
	add.s64 	%rd40, %rd1, %rd33;
	neg.s32 	%r108, %r35;
$L__BB4_29:
	.pragma "nounroll";
	mul.wide.s32 	%rd34, %r109, 4;
	add.s64 	%rd35, %rd3, %rd34;
	ld.local.f32 	%f404, [%rd40];
	st.global.f32 	[%rd35], %f404;
	add.s32 	%r109, %r109, 1;
	add.s64 	%rd40, %rd40, 4;
	add.s32 	%r108, %r108, 1;
	setp.ne.s32 	%p24, %r108, 0;
	@%p24 bra 	$L__BB4_29;
$L__BB4_30:
	ret;

}


// ===== COMPILED SASS (sm_100) =====

	.target	sm_100

	.elftype	@"ET_EXEC"


//--------------------- .note.nv.tkinfo           --------------------------
	.section	.note.nv.tkinfo,"",@"SHT_NOTE"
	.sectionflags	@"SHF_NOTE_NV_TKINFO"
	.tkinfo
        /*0018*/ 	.word	0x00000002
        /*0030*/ 	.string	""
        /*0030*/ 	.string	"ptxas"
        /*0030*/ 	.string	"Cuda compilation tools, release 13.0, V13.0.88"
        /*0030*/ 	.string	"Build cuda_13.0.r13.0/compiler.36424714_0"
        /*0030*/ 	.string	"-arch sm_100 -m 64 "



//--------------------- .note.nv.cuinfo           --------------------------
	.section	.note.nv.cuinfo,"",@"SHT_NOTE"
	.sectionflags	@"SHF_NOTE_NV_CUINFO"
        /*0018*/ 	.short	0x0002
        /*001a*/ 	.short	0x0064
        /*001c*/ 	.short	0x0082
	.zero		2


//--------------------- .nv.info                  --------------------------
	.section	.nv.info,"",@"SHT_CUDA_INFO"
	.align	4


	//----- nvinfo : EIATTR_REGCOUNT
	.align		4
        /*0000*/ 	.byte	0x04, 0x2f
        /*0002*/ 	.short	(.L_1 - .L_0)
	.align		4
.L_0:
        /*0004*/ 	.word	index@(_Z7add_vecPfPKfi)
        /*0008*/ 	.word	0x0000000a


	//----- nvinfo : EIATTR_FRAME_SIZE
	.align		4
.L_1:
        /*000c*/ 	.byte	0x04, 0x11
        /*000e*/ 	.short	(.L_3 - .L_2)
	.align		4
.L_2:
        /*0010*/ 	.word	index@(_Z7add_vecPfPKfi)
        /*0014*/ 	.word	0x00000000


	//----- nvinfo : EIATTR_REGCOUNT
	.align		4
.L_3:
        /*0018*/ 	.byte	0x04, 0x2f
        /*001a*/ 	.short	(.L_5 - .L_4)
	.align		4
.L_4:
        /*001c*/ 	.word	index@(_Z9layernormPfi)
        /*0020*/ 	.word	0x00000020


	//----- nvinfo : EIATTR_FRAME_SIZE
	.align		4
.L_5:
        /*0024*/ 	.byte	0x04, 0x11
        /*0026*/ 	.short	(.L_7 - .L_6)
	.align		4
.L_6:
        /*0028*/ 	.word	index@(_Z9layernormPfi)
        /*002c*/ 	.word	0x00000000


	//----- nvinfo : EIATTR_REGCOUNT
	.align		4
.L_7:
        /*0030*/ 	.byte	0x04, 0x2f
        /*0032*/ 	.short	(.L_9 - .L_8)
	.align		4
.L_8:
        /*0034*/ 	.word	index@(_Z9patch2colPKfPf)
        /*0038*/ 	.word	0x0000000b


	//----- nvinfo : EIATTR_FRAME_SIZE
	.align		4
.L_9:
        /*003c*/ 	.byte	0x04, 0x11
        /*003e*/ 	.short	(.L_11 - .L_10)
	.align		4
.L_10:
        /*0040*/ 	.word	index@(_Z9patch2colPKfPf)
        /*0044*/ 	.word	0x00000000


	//----- nvinfo : EIATTR_REGCOUNT
	.align		4
.L_11:
        /*0048*/ 	.byte	0x04, 0x2f
        /*004a*/ 	.short	(.L_13 - .L_12)
	.align		4
.L_12:
        /*004c*/ 	.word	index@(_Z10attn_naivePKfS0_S0_Pfi)
        /*0050*/ 	.word	0x0000002f


	//----- nvinfo : EIATTR_FRAME_SIZE
	.align		4
.L_13:
        /*0054*/ 	.byte	0x04, 0x11
        /*0056*/ 	.short	(.L_15 - .L_14)
	.align		4
.L_14:
        /*0058*/ 	.word	index@($__internal_1_$__cuda_sm3x_div_rn_noftz_f32_slowpath)
        /*005c*/ 	.word	0x00000000


	//----- nvinfo : EIATTR_FRAME_SIZE
	.align		4
.L_15:
        /*0060*/ 	.byte	0x04, 0x11
        /*0062*/ 	.short	(.L_17 - .L_16)
	.align		4
.L_16:
        /*0064*/ 	.word	index@(_Z10attn_naivePKfS0_S0_Pfi)
        /*0068*/ 	.word	0x00000000


	//----- nvinfo : EIATTR_REGCOUNT
	.align		4
.L_17:
        /*006c*/ 	.byte	0x04, 0x2f
        /*006e*/ 	.short	(.L_19 - .L_18)
	.align		4
.L_18:
        /*0070*/ 	.word	index@(_Z10flash_attnPKfS0_S0_Pfii)
        /*0074*/ 	.word	0x0000005e


	//----- nvinfo : EIATTR_FRAME_SIZE
	.align		4
.L_19:
        /*0078*/ 	.byte	0x04, 0x11
        /*007a*/ 	.short	(.L_21 - .L_20)
	.align		4
.L_20:
        /*007c*/ 	.word	index@($__internal_0_$__cuda_sm3x_div_rn_noftz_f32_slowpath)
        /*0080*/ 	.word	0x00000080


	//----- nvinfo : EIATTR_FRAME_SIZE
	.align		4
.L_21:
        /*0084*/ 	.byte	0x04, 0x11
        /*0086*/ 	.short	(.L_23 - .L_22)
	.align		4
.L_22:
        /*0088*/ 	.word	index@(_Z10flash_attnPKfS0_S0_Pfii)
        /*008c*/ 	.word	0x00000080


	//----- nvinfo : EIATTR_MIN_STACK_SIZE
	.align		4
.L_23:
        /*0090*/ 	.byte	0x04, 0x12
        /*0092*/ 	.short	(.L_25 - .L_24)
	.align		4
.L_24:
        /*0094*/ 	.word	index@(_Z10flash_attnPKfS0_S0_Pfii)
        /*0098*/ 	.word	0x00000080


	//----- nvinfo : EIATTR_MIN_STACK_SIZE
	.align		4
.L_25:
        /*009c*/ 	.byte	0x04, 0x12
        /*009e*/ 	.short	(.L_27 - .L_26)
	.align		4
.L_26:
        /*00a0*/ 	.word	index@(_Z10attn_naivePKfS0_S0_Pfi)
        /*00a4*/ 	.word	0x00000000


	//----- nvinfo : EIATTR_MIN_STACK_SIZE
	.align		4
.L_27:
        /*00a8*/ 	.byte	0x04, 0x12
        /*00aa*/ 	.short	(.L_29 - .L_28)
	.align		4
.L_28:
        /*00ac*/ 	.word	index@(_Z9patch2colPKfPf)
        /*00b0*/ 	.word	0x00000000


	//----- nvinfo : EIATTR_MIN_STACK_SIZE
	.align		4
.L_29:
        /*00b4*/ 	.byte	0x04, 0x12
        /*00b6*/ 	.short	(.L_31 - .L_30)
	.align		4
.L_30:
        /*00b8*/ 	.word	index@(_Z9layernormPfi)
        /*00bc*/ 	.word	0x00000000


	//----- nvinfo : EIATTR_MIN_STACK_SIZE
	.align		4
.L_31:
        /*00c0*/ 	.byte	0x04, 0x12
        /*00c2*/ 	.short	(.L_33 - .L_32)
	.align		4
.L_32:
        /*00c4*/ 	.word	index@(_Z7add_vecPfPKfi)
        /*00c8*/ 	.word	0x00000000
.L_33:


//--------------------- .nv.compat                --------------------------
	.section	.nv.compat,"",@"SHT_CUDA_COMPAT_INFO"
	.align	4
        /*0000*/ 	.byte	0x02, 0x09, 0x00, 0x00, 0x02, 0x02, 0x01, 0x00, 0x02, 0x05, 0x05, 0x00, 0x03, 0x07, 0x01, 0x01
        /*0010*/ 	.byte	0x02, 0x03, 0x00, 0x00, 0x02, 0x06, 0x01, 0x00, 0x04, 0x0b, 0x08, 0x00, 0x01, 0x00, 0x00, 0x00
        /*0020*/ 	.byte	0x00, 0x00, 0x00, 0x00


//--------------------- .nv.info._Z10flash_attnPKfS0_S0_Pfii --------------------------
	.section	.nv.info._Z10flash_attnPKfS0_S0_Pfii,"",@"SHT_CUDA_INFO"
	.sectionflags	@""
	.align	4


	//----- nvinfo : EIATTR_CUDA_API_VERSION
	.align		4
        /*0000*/ 	.byte	0x04, 0x37
        /*0002*/ 	.short	(.L_35 - .L_34)
.L_34:
        /*0004*/ 	.word	0x00000082


	//----- nvinfo : EIATTR_KPARAM_INFO
	.align		4
.L_35:
        /*0008*/ 	.byte	0x04, 0x17
        /*000a*/ 	.short	(.L_37 - .L_36)
.L_36:
        /*000c*/ 	.word	0x00000000
        /*0010*/ 	.short	0x0005
        /*0012*/ 	.short	0x0024
        /*0014*/ 	.byte	0x00, 0xf0, 0x11, 0x00


	//----- nvinfo : EIATTR_KPARAM_INFO
	.align		4
.L_37:
        /*0018*/ 	.byte	0x04, 0x17
        /*001a*/ 	.short	(.L_39 - .L_38)
.L_38:
        /*001c*/ 	.word	0x00000000
        /*0020*/ 	.short	0x0004
        /*0022*/ 	.short	0x0020
        /*0024*/ 	.byte	0x00, 0xf0, 0x11, 0x00


	//----- nvinfo : EIATTR_KPARAM_INFO
	.align		4
.L_39:
        /*0028*/ 	.byte	0x04, 0x17
        /*002a*/ 	.short	(.L_41 - .L_40)
.L_40:
        /*002c*/ 	.word	0x00000000
        /*0030*/ 	.short	0x0003
        /*0032*/ 	.short	0x0018
        /*0034*/ 	.byte	0x00, 0xf5, 0x21, 0x00


	//----- nvinfo : EIATTR_KPARAM_INFO
	.align		4
.L_41:
        /*0038*/ 	.byte	0x04, 0x17
        /*003a*/ 	.short	(.L_43 - .L_42)
.L_42:
        /*003c*/ 	.word	0x00000000
        /*0040*/ 	.short	0x0002
        /*0042*/ 	.short	0x0010
        /*0044*/ 	.byte	0x00, 0xf5, 0x21, 0x00


	//----- nvinfo : EIATTR_KPARAM_INFO
	.align		4
.L_43:
        /*0048*/ 	.byte	0x04, 0x17
        /*004a*/ 	.short	(.L_45 - .L_44)
.L_44:
        /*004c*/ 	.word	0x00000000
        /*0050*/ 	.short	0x0001
        /*0052*/ 	.short	0x0008
        /*0054*/ 	.byte	0x00, 0xf5, 0x21, 0x00


	//----- nvinfo : EIATTR_KPARAM_INFO
	.align		4
.L_45:
        /*0058*/ 	.byte	0x04, 0x17
        /*005a*/ 	.short	(.L_47 - .L_46)
.L_46:
        /*005c*/ 	.word	0x00000000
        /*0060*/ 	.short	0x0000
        /*0062*/ 	.short	0x0000
        /*0064*/ 	.byte	0x00, 0xf5, 0x21, 0x00


	//----- nvinfo : EIATTR_SPARSE_MMA_MASK
	.align		4
.L_47:
        /*0068*/ 	.byte	0x03, 0x50
        /*006a*/ 	.short	0x0000


	//----- nvinfo : EIATTR_MAXREG_COUNT
	.align		4
        /*006c*/ 	.byte	0x03, 0x1b
        /*006e*/ 	.short	0x00ff


	//----- nvinfo : EIATTR_NUM_BARRIERS
	.align		4
        /*0070*/ 	.byte	0x02, 0x4c
        /*0072*/ 	.byte	0x01
	.zero		1


	//----- nvinfo : EIATTR_MERCURY_ISA_VERSION
	.align		4
        /*0074*/ 	.byte	0x03, 0x5f
        /*0076*/ 	.short	0x0101


	//----- nvinfo : EIATTR_VRC_CTA_INIT_COUNT
	.align		4
        /*0078*/ 	.byte	0x02, 0x4a
	.zero		1
	.zero		1


	//----- nvinfo : EIATTR_EXIT_INSTR_OFFSETS
	.align		4
        /*007c*/ 	.byte	0x04, 0x1c
        /*007e*/ 	.short	(.L_49 - .L_48)


	//   ....[0]....
.L_48:
        /*0080*/ 	.word	0x00000070


	//   ....[1]....
        /*0084*/ 	.word	0x00000510


	//   ....[2]....
        /*0088*/ 	.word	0x00001800


	//   ....[3]....
        /*008c*/ 	.word	0x00001aa0


	//   ....[4]....
        /*0090*/ 	.word	0x00001be0


	//   ....[5]....
        /*0094*/ 	.word	0x00001cd0


	//   ....[6]....
        /*0098*/ 	.word	0x00001da0


	//----- nvinfo : EIATTR_CRS_STACK_SIZE
	.align		4
.L_49:
        /*009c*/ 	.byte	0x04, 0x1e
        /*009e*/ 	.short	(.L_51 - .L_50)
.L_50:
        /*00a0*/ 	.word	0x00000000


	//----- nvinfo : EIATTR_CBANK_PARAM_SIZE
	.align		4
.L_51:
        /*00a4*/ 	.byte	0x03, 0x19
        /*00a6*/ 	.short	0x0028


	//----- nvinfo : EIATTR_PARAM_CBANK
	.align		4
        /*00a8*/ 	.byte	0x04, 0x0a
        /*00aa*/ 	.short	(.L_53 - .L_52)
	.align		4
.L_52:
        /*00ac*/ 	.word	index@(.nv.constant0._Z10flash_attnPKfS0_S0_Pfii)
        /*00b0*/ 	.short	0x0380
        /*00b2*/ 	.short	0x0028


	//----- nvinfo : EIATTR_SW_WAR
	.align		4
.L_53:
        /*00b4*/ 	.byte	0x04, 0x36
        /*00b6*/ 	.short	(.L_55 - .L_54)
.L_54:
        /*00b8*/ 	.word	0x00000008
.L_55:


//--------------------- .nv.info._Z10attn_naivePKfS0_S0_Pfi --------------------------
	.section	.nv.info._Z10attn_naivePKfS0_S0_Pfi,"",@"SHT_CUDA_INFO"
	.sectionflags	@""
	.align	4


	//----- nvinfo : EIATTR_CUDA_API_VERSION
	.align		4
        /*0000*/ 	.byte	0x04, 0x37
        /*0002*/ 	.short	(.L_57 - .L_56)
.L_56:
        /*0004*/ 	.word	0x00000082


	//----- nvinfo : EIATTR_KPARAM_INFO
	.align		4
.L_57:
        /*0008*/ 	.byte	0x04, 0x17
        /*000a*/ 	.short	(.L_59 - .L_58)
.L_58:
        /*000c*/ 	.word	0x00000000
        /*0010*/ 	.short	0x0004
        /*0012*/ 	.short	0x0020
        /*0014*/ 	.byte	0x00, 0xf0, 0x11, 0x00


	//----- nvinfo : EIATTR_KPARAM_INFO
	.align		4
.L_59:
        /*0018*/ 	.byte	0x04, 0x17
        /*001a*/ 	.short	(.L_61 - .L_60)
.L_60:
        /*001c*/ 	.word	0x00000000
        /*0020*/ 	.short	0x0003
        /*0022*/ 	.short	0x0018
        /*0024*/ 	.byte	0x00, 0xf5, 0x21, 0x00


	//----- nvinfo : EIATTR_KPARAM_INFO
	.align		4
.L_61:
        /*0028*/ 	.byte	0x04, 0x17
        /*002a*/ 	.short	(.L_63 - .L_62)
.L_62:
        /*002c*/ 	.word	0x00000000
        /*0030*/ 	.short	0x0002
        /*0032*/ 	.short	0x0010
        /*0034*/ 	.byte	0x00, 0xf5, 0x21, 0x00


	//----- nvinfo : EIATTR_KPARAM_INFO
	.align		4
.L_63:
        /*0038*/ 	.byte	0x04, 0x17
        /*003a*/ 	.short	(.L_65 - .L_64)
.L_64:
        /*003c*/ 	.word	0x00000000
        /*0040*/ 	.short	0x0001
        /*0042*/ 	.short	0x0008
        /*0044*/ 	.byte	0x00, 0xf5, 0x21, 0x00


	//----- nvinfo : EIATTR_KPARAM_INFO
	.align		4
.L_65:
        /*0048*/ 	.byte	0x04, 0x17
        /*004a*/ 	.short	(.L_67 - .L_66)
.L_66:
        /*004c*/ 	.word	0x00000000
        /*0050*/ 	.short	0x0000
        /*0052*/ 	.short	0x0000
        /*0054*/ 	.byte	0x00, 0xf5, 0x21, 0x00


	//----- nvinfo : EIATTR_SPARSE_MMA_MASK
	.align		4
.L_67:
        /*0058*/ 	.byte	0x03, 0x50
        /*005a*/ 	.short	0x0000


	//----- nvinfo : EIATTR_MAXREG_COUNT
	.align		4
        /*005c*/ 	.byte	0x03, 0x1b
        /*005e*/ 	.short	0x00ff


	//----- nvinfo : EIATTR_NUM_BARRIERS
	.align		4
        /*0060*/ 	.byte	0x02, 0x4c
        /*0062*/ 	.byte	0x01
	.zero		1


	//----- nvinfo : EIATTR_MERCURY_ISA_VERSION
	.align		4
        /*0064*/ 	.byte	0x03, 0x5f
        /*0066*/ 	.short	0x0101


	//----- nvinfo : EIATTR_VRC_CTA_INIT_COUNT
	.align		4
        /*0068*/ 	.byte	0x02, 0x4a
	.zero		1
	.zero		1


	//----- nvinfo : EIATTR_EXIT_INSTR_OFFSETS
	.align		4
        /*006c*/ 	.byte	0x04, 0x1c
        /*006e*/ 	.short	(.L_69 - .L_68)


	//   ....[0]....
.L_68:
        /*0070*/ 	.word	0x00000030


	//   ....[1]....
        /*0074*/ 	.word	0x00002ff0


	//----- nvinfo : EIATTR_CRS_STACK_SIZE
	.align		4
.L_69:
        /*0078*/ 	.byte	0x04, 0x1e
        /*007a*/ 	.short	(.L_71 - .L_70)
.L_70:
        /*007c*/ 	.word	0x00000000


	//----- nvinfo : EIATTR_CBANK_PARAM_SIZE
	.align		4
.L_71:
        /*0080*/ 	.byte	0x03, 0x19
        /*0082*/ 	.short	0x0024


	//----- nvinfo : EIATTR_PARAM_CBANK
	.align		4
        /*0084*/ 	.byte	0x04, 0x0a
        /*0086*/ 	.short	(.L_73 - .L_72)
	.align		4
.L_72:
        /*0088*/ 	.word	index@(.nv.constant0._Z10attn_naivePKfS0_S0_Pfi)
        /*008c*/ 	.short	0x0380
        /*008e*/ 	.short	0x0024


	//----- nvinfo : EIATTR_SW_WAR
	.align		4
.L_73:
        /*0090*/ 	.byte	0x04, 0x36
        /*0092*/ 	.short	(.L_75 - .L_74)
.L_74:
        /*0094*/ 	.word	0x00000008
.L_75:


//--------------------- .nv.info._Z9patch2colPKfPf --------------------------
	.section	.nv.info._Z9patch2colPKfPf,"",@"SHT_CUDA_INFO"
	.sectionflags	@""
	.align	4


	//----- nvinfo : EIATTR_CUDA_API_VERSION
	.align		4
        /*0000*/ 	.byte	0x04, 0x37
        /*0002*/ 	.short	(.L_77 - .L_76)
.L_76:
        /*0004*/ 	.word	0x00000082


	//----- nvinfo : EIATTR_KPARAM_INFO
	.align		4
.L_77:
        /*0008*/ 	.byte	0x04, 0x17
        /*000a*/ 	.short	(.L_79 - .L_78)
.L_78:
        /*000c*/ 	.word	0x00000000
        /*0010*/ 	.short	0x0001
        /*0012*/ 	.short	0x0008
        /*0014*/ 	.byte	0x00, 0xf5, 0x21, 0x00


	//----- nvinfo : EIATTR_KPARAM_INFO
	.align		4
.L_79:
        /*0018*/ 	.byte	0x04, 0x17
        /*001a*/ 	.short	(.L_81 - .L_80)
.L_80:
        /*001c*/ 	.word	0x00000000
        /*0020*/ 	.short	0x0000
        /*0022*/ 	.short	0x0000
        /*0024*/ 	.byte	0x00, 0xf5, 0x21, 0x00


	//----- nvinfo : EIATTR_SPARSE_MMA_MASK
	.align		4
.L_81:
        /*0028*/ 	.byte	0x03, 0x50
        /*002a*/ 	.short	0x0000


	//----- nvinfo : EIATTR_MAXREG_COUNT
	.align		4
        /*002c*/ 	.byte	0x03, 0x1b
        /*002e*/ 	.short	0x00ff


	//----- nvinfo : EIATTR_MERCURY_ISA_VERSION
	.align		4
        /*0030*/ 	.byte	0x03, 0x5f
        /*0032*/ 	.short	0x0101


	//----- nvinfo : EIATTR_VRC_CTA_INIT_COUNT
	.align		4
        /*0034*/ 	.byte	0x02, 0x4a
	.zero		1
	.zero		1


	//----- nvinfo : EIATTR_EXIT_INSTR_OFFSETS
	.align		4
        /*0038*/ 	.byte	0x04, 0x1c
        /*003a*/ 	.short	(.L_83 - .L_82)


	//   ....[0]....
.L_82:
        /*003c*/ 	.word	0x00000030


	//   ....[1]....
        /*0040*/ 	.word	0x00000180


	//----- nvinfo : EIATTR_CBANK_PARAM_SIZE
	.align		4
.L_83:
        /*0044*/ 	.byte	0x03, 0x19
        /*0046*/ 	.short	0x0010


	//----- nvinfo : EIATTR_PARAM_CBANK
	.align		4
        /*0048*/ 	.byte	0x04, 0x0a
        /*004a*/ 	.short	(.L_85 - .L_84)
	.align		4
.L_84:
        /*004c*/ 	.word	index@(.nv.constant0._Z9patch2colPKfPf)
        /*0050*/ 	.short	0x0380
        /*0052*/ 	.short	0x0010


	//----- nvinfo : EIATTR_SW_WAR
	.align		4
.L_85:
        /*0054*/ 	.byte	0x04, 0x36
        /*0056*/ 	.short	(.L_87 - .L_86)
.L_86:
        /*0058*/ 	.word	0x00000008
.L_87:


//--------------------- .nv.info._Z9layernormPfi  --------------------------
	.section	.nv.info._Z9layernormPfi,"",@"SHT_CUDA_INFO"
	.sectionflags	@""
	.align	4


	//----- nvinfo : EIATTR_CUDA_API_VERSION
	.align		4
        /*0000*/ 	.byte	0x04, 0x37
        /*0002*/ 	.short	(.L_89 - .L_88)
.L_88:
        /*0004*/ 	.word	0x00000082


	//----- nvinfo : EIATTR_KPARAM_INFO
	.align		4
.L_89:
        /*0008*/ 	.byte	0x04, 0x17
        /*000a*/ 	.short	(.L_91 - .L_90)
.L_90:
        /*000c*/ 	.word	0x00000000
        /*0010*/ 	.short	0x0001
        /*0012*/ 	.short	0x0008
        /*0014*/ 	.byte	0x00, 0xf0, 0x11, 0x00


	//----- nvinfo : EIATTR_KPARAM_INFO
	.align		4
.L_91:
        /*0018*/ 	.byte	0x04, 0x17
        /*001a*/ 	.short	(.L_93 - .L_92)
.L_92:
        /*001c*/ 	.word	0x00000000
        /*0020*/ 	.short	0x0000
        /*0022*/ 	.short	0x0000
        /*0024*/ 	.byte	0x00, 0xf5, 0x21, 0x00


	//----- nvinfo : EIATTR_SPARSE_MMA_MASK
	.align		4
.L_93:
        /*0028*/ 	.byte	0x03, 0x50
        /*002a*/ 	.short	0x0000


	//----- nvinfo : EIATTR_MAXREG_COUNT
	.align		4
        /*002c*/ 	.byte	0x03, 0x1b
        /*002e*/ 	.short	0x00ff


	//----- nvinfo : EIATTR_MERCURY_ISA_VERSION
	.align		4
        /*0030*/ 	.byte	0x03, 0x5f
        /*0032*/ 	.short	0x0101


	//----- nvinfo : EIATTR_VRC_CTA_INIT_COUNT
	.align		4
        /*0034*/ 	.byte	0x02, 0x4a
	.zero		1
	.zero		1


	//----- nvinfo : EIATTR_EXIT_INSTR_OFFSETS
	.align		4
        /*0038*/ 	.byte	0x04, 0x1c
        /*003a*/ 	.short	(.L_95 - .L_94)


	//   ....[0]....
.L_94:
        /*003c*/ 	.word	0x000016b0


	//----- nvinfo : EIATTR_CBANK_PARAM_SIZE
	.align		4
.L_95:
        /*0040*/ 	.byte	0x03, 0x19
        /*0042*/ 	.short	0x000c


	//----- nvinfo : EIATTR_PARAM_CBANK
	.align		4
        /*0044*/ 	.byte	0x04, 0x0a
        /*0046*/ 	.short	(.L_97 - .L_96)
	.align		4
.L_96:
        /*0048*/ 	.word	index@(.nv.constant0._Z9layernormPfi)
        /*004c*/ 	.short	0x0380
        /*004e*/ 	.short	0x000c


	//----- nvinfo : EIATTR_SW_WAR
	.align		4
.L_97:
        /*0050*/ 	.byte	0x04, 0x36
        /*0052*/ 	.short	(.L_99 - .L_98)
.L_98:
        /*0054*/ 	.word	0x00000008
.L_99:


//--------------------- .nv.info._Z7add_vecPfPKfi --------------------------
	.section	.nv.info._Z7add_vecPfPKfi,"",@"SHT_CUDA_INFO"
	.sectionflags	@""
	.align	4


	//----- nvinfo : EIATTR_CUDA_API_VERSION
	.align		4
        /*0000*/ 	.byte	0x04, 0x37
        /*0002*/ 	.short	(.L_101 - .L_100)
.L_100:
        /*0004*/ 	.word	0x00000082


	//----- nvinfo : EIATTR_KPARAM_INFO
	.align		4
.L_101:
        /*0008*/ 	.byte	0x04, 0x17
        /*000a*/ 	.short	(.L_103 - .L_102)
.L_102:
        /*000c*/ 	.word	0x00000000
        /*0010*/ 	.short	0x0002
        /*0012*/ 	.short	0x0010
        /*0014*/ 	.byte	0x00, 0xf0, 0x11, 0x00


	//----- nvinfo : EIATTR_KPARAM_INFO
	.align		4
.L_103:
        /*0018*/ 	.byte	0x04, 0x17
        /*001a*/ 	.short	(.L_105 - .L_104)
.L_104:
        /*001c*/ 	.word	0x00000000
        /*0020*/ 	.short	0x0001
        /*0022*/ 	.short	0x0008
        /*0024*/ 	.byte	0x00, 0xf5, 0x21, 0x00


	//----- nvinfo : EIATTR_KPARAM_INFO
	.align		4
.L_105:
        /*0028*/ 	.byte	0x04, 0x17
        /*002a*/ 	.short	(.L_107 - .L_106)
.L_106:
        /*002c*/ 	.word	0x00000000
        /*0030*/ 	.short	0x0000
        /*0032*/ 	.short	0x0000
        /*0034*/ 	.byte	0x00, 0xf5, 0x21, 0x00


	//----- nvinfo : EIATTR_SPARSE_MMA_MASK
	.align		4
.L_107:
        /*0038*/ 	.byte	0x03, 0x50
        /*003a*/ 	.short	0x0000


	//----- nvinfo : EIATTR_MAXREG_COUNT
	.align		4
        /*003c*/ 	.byte	0x03, 0x1b
        /*003e*/ 	.short	0x00ff


	//----- nvinfo : EIATTR_MERCURY_ISA_VERSION
	.align		4
        /*0040*/ 	.byte	0x03, 0x5f
        /*0042*/ 	.short	0x0101


	//----- nvinfo : EIATTR_VRC_CTA_INIT_COUNT
	.align		4
        /*0044*/ 	.byte	0x02, 0x4a
	.zero		1
	.zero		1


	//----- nvinfo : EIATTR_EXIT_INSTR_OFFSETS
	.align		4
        /*0048*/ 	.byte	0x04, 0x1c
        /*004a*/ 	.short	(.L_109 - .L_108)


	//   ....[0]....
.L_108:
        /*004c*/ 	.word	0x00000060


	//   ....[1]....
        /*0050*/ 	.word	0x00000100


	//----- nvinfo : EIATTR_CBANK_PARAM_SIZE
	.align		4
.L_109:
        /*0054*/ 	.byte	0x03, 0x19
        /*0056*/ 	.short	0x0014


	//----- nvinfo : EIATTR_PARAM_CBANK
	.align		4
        /*0058*/ 	.byte	0x04, 0x0a
        /*005a*/ 	.short	(.L_111 - .L_110)
	.align		4
.L_110:
        /*005c*/ 	.word	index@(.nv.constant0._Z7add_vecPfPKfi)
        /*0060*/ 	.short	0x0380
        /*0062*/ 	.short	0x0014


	//----- nvinfo : EIATTR_SW_WAR
	.align		4
.L_111:
        /*0064*/ 	.byte	0x04, 0x36
        /*0066*/ 	.short	(.L_113 - .L_112)
.L_112:
        /*0068*/ 	.word	0x00000008
.L_113:


//--------------------- .nv.callgraph             --------------------------
	.section	.nv.callgraph,"",@"SHT_CUDA_CALLGRAPH"
	.align	4
	.sectionentsize	8
	.align		4
        /*0000*/ 	.word	0x00000000
	.align		4
        /*0004*/ 	.word	0xffffffff
	.align		4
        /*0008*/ 	.word	0x00000000
	.align		4
        /*000c*/ 	.word	0xfffffffe
	.align		4
        /*0010*/ 	.word	0x00000000
	.align		4
        /*0014*/ 	.word	0xfffffffd
	.align		4
        /*0018*/ 	.word	0x00000000
	.align		4
        /*001c*/ 	.word	0xfffffffc


//--------------------- .text._Z10flash_attnPKfS0_S0_Pfii --------------------------
	.section	.text._Z10flash_attnPKfS0_S0_Pfii,"ax",@progbits
	.align	128
        .global         _Z10flash_attnPKfS0_S0_Pfii
        .type           _Z10flash_attnPKfS0_S0_Pfii,@function
        .size           _Z10flash_attnPKfS0_S0_Pfii,(.L_x_91 - _Z10flash_attnPKfS0_S0_Pfii)
        .other          _Z10flash_attnPKfS0_S0_Pfii,@"STO_CUDA_ENTRY STV_DEFAULT"
_Z10flash_attnPKfS0_S0_Pfii:
.text._Z10flash_attnPKfS0_S0_Pfii:
[----:B------:R-:W0:Y:S08]  /*0000*/  LDC R1, c[0x0][0x37c] ;  /* 0x0000df00ff017b82 */ /* 0x000e300000000800 */
[----:B------:R-:W1:Y:S01]  /*0010*/  S2UR UR4, SR_CTAID.X ;  /* 0x00000000000479c3 */ /* 0x000e620000002500 */
[----:B------:R-:W2:Y:S01]  /*0020*/  LDCU UR5, c[0x0][0x3a0] ;  /* 0x00007400ff0577ac */ /* 0x000ea20008000800 */
[----:B0-----:R-:W-:Y:S01]  /*0030*/  IADD3 R1, PT, PT, R1, -0x80, RZ ;  /* 0xffffff8001017810 */ /* 0x001fe20007ffe0ff */
[----:B--2---:R-:W-:Y:S01]  /*0040*/  IMAD.U32 R32, RZ, RZ, UR5 ;  /* 0x00000005ff207e24 */ /* 0x004fe2000f8e00ff */
[----:B-1----:R-:W-:-:S06]  /*0050*/  USHF.L.U32 UR4, UR4, 0x5, URZ ;  /* 0x0000000504047899 */ /* 0x002fcc00080006ff */
[----:B------:R-:W-:-:S13]  /*0060*/  ISETP.LE.AND P0, PT, R32, UR4, PT ;  /* 0x0000000420007c0c */ /* 0x000fda000bf03270 */
[----:B------:R-:W-:Y:S05]  /*0070*/  @P0 EXIT ;  /* 0x000000000000094d */ /* 0x000fea0003800000 */
[----:B------:R-:W0:Y:S01]  /*0080*/  S2R R13, SR_TID.X ;  /* 0x00000000000d7919 */ /* 0x000e220000002100 */
[----:B------:R-:W1:Y:S01]  /*0090*/  LDC R2, c[0x0][0x3a4] ;  /* 0x0000e900ff027b82 */ /* 0x000e620000000800 */
[----:B------:R-:W2:Y:S01]  /*00a0*/  LDCU.64 UR8, c[0x0][0x358] ;  /* 0x00006b00ff0877ac */ /* 0x000ea20008000a00 */
[----:B------:R-:W-:Y:S01]  /*00b0*/  BSSY.RECONVERGENT B0, `(.L_x_0) ;  /* 0x0000043000007945 */ /* 0x000fe20003800200 */
[----:B------:R-:W3:Y:S01]  /*00c0*/  LDCU UR7, c[0x0][0x3a0] ;  /* 0x00007400ff0777ac */ /* 0x000ee20008000800 */
[----:B-1----:R-:W-:-:S04]  /*00d0*/  SHF.L.U32 R0, R2, 0x5, RZ ;  /* 0x0000000502007819 */ /* 0x002fc800000006ff */
[----:B0-----:R-:W-:-:S13]  /*00e0*/  ISETP.GE.AND P0, PT, R13, R0, PT ;  /* 0x000000000d00720c */ /* 0x001fda0003f06270 */
[----:B--23--:R-:W-:Y:S05]  /*00f0*/  @P0 BRA `(.L_x_1) ;  /* 0x0000000000f80947 */ /* 0x00cfea0003800000 */
[----:B------:R-:W-:Y:S01]  /*0100*/  IABS R8, R2 ;  /* 0x0000000200087213 */ /* 0x000fe20000000000 */
[----:B------:R-:W0:Y:S01]  /*0110*/  LDC R10, c[0x0][0x360] ;  /* 0x0000d800ff0a7b82 */ /* 0x000e220000000800 */
[----:B------:R-:W-:Y:S02]  /*0120*/  MOV R9, R13 ;  /* 0x0000000d00097202 */ /* 0x000fe40000000f00 */
[----:B------:R-:W1:Y:S05]  /*0130*/  I2F.RP R6, R8 ;  /* 0x0000000800067306 */ /* 0x000e6a0000209400 */
[----:B------:R-:W2:Y:S08]  /*0140*/  LDC R14, c[0x0][0x3a4] ;  /* 0x0000e900ff0e7b82 */ /* 0x000eb00000000800 */
[----:B------:R-:W3:Y:S01]  /*0150*/  LDC.64 R4, c[0x0][0x380] ;  /* 0x0000e000ff047b82 */ /* 0x000ee20000000a00 */
[----:B-1----:R-:W1:Y:S02]  /*0160*/  MUFU.RCP R6, R6 ;  /* 0x0000000600067308 */ /* 0x002e640000001000 */
[----:B-1----:R-:W-:-:S06]  /*0170*/  VIADD R2, R6, 0xffffffe ;  /* 0x0ffffffe06027836 */ /* 0x002fcc0000000000 */
[----:B------:R1:W4:Y:S02]  /*0180*/  F2I.FTZ.U32.TRUNC.NTZ R3, R2 ;  /* 0x0000000200037305 */ /* 0x000324000021f000 */
[----:B-1----:R-:W-:Y:S01]  /*0190*/  IMAD.MOV.U32 R2, RZ, RZ, RZ ;  /* 0x000000ffff027224 */ /* 0x002fe200078e00ff */
[----:B----4-:R-:W-:-:S05]  /*01a0*/  IADD3 R7, PT, PT, RZ, -R3, RZ ;  /* 0x80000003ff077210 */ /* 0x010fca0007ffe0ff */
[----:B------:R-:W-:-:S04]  /*01b0*/  IMAD R7, R7, R8, RZ ;  /* 0x0000000807077224 */ /* 0x000fc800078e02ff */
[----:B0-23--:R-:W-:-:S07]  /*01c0*/  IMAD.HI.U32 R3, R3, R7, R2 ;  /* 0x0000000703037227 */ /* 0x00dfce00078e0002 */
.L_x_4:
[----:B------:R-:W-:Y:S01]  /*01d0*/  IABS R6, R9 ;  /* 0x0000000900067213 */ /* 0x000fe20000000000 */
[----:B------:R-:W-:Y:S01]  /*01e0*/  IMAD.U32 R32, RZ, RZ, UR7 ;  /* 0x00000007ff207e24 */ /* 0x000fe2000f8e00ff */
[-C--:B------:R-:W-:Y:S01]  /*01f0*/  IABS R16, R14.reuse ;  /* 0x0000000e00107213 */ /* 0x080fe20000000000 */
[----:B------:R-:W-:Y:S01]  /*0200*/  BSSY.RECONVERGENT B1, `(.L_x_2) ;  /* 0x000002a000017945 */ /* 0x000fe20003800200 */
[----:B0-----:R-:W-:Y:S01]  /*0210*/  LOP3.LUT R11, RZ, R14, RZ, 0x33, !PT ;  /* 0x0000000eff0b7212 */ /* 0x001fe200078e33ff */
[----:B------:R-:W-:-:S04]  /*0220*/  IMAD.HI.U32 R2, R3, R6, RZ ;  /* 0x0000000603027227 */ /* 0x000fc800078e00ff */
[----:B------:R-:W-:-:S04]  /*0230*/  IMAD.MOV R7, RZ, RZ, -R2 ;  /* 0x000000ffff077224 */ /* 0x000fc800078e0a02 */
[----:B------:R-:W-:Y:S01]  /*0240*/  IMAD R7, R16, R7, R6 ;  /* 0x0000000710077224 */ /* 0x000fe200078e0206 */
[----:B------:R-:W-:-:S04]  /*0250*/  LOP3.LUT R6, R9, R14, RZ, 0x3c, !PT ;  /* 0x0000000e09067212 */ /* 0x000fc800078e3cff */
[----:B------:R-:W-:Y:S02]  /*0260*/  ISETP.GT.U32.AND P1, PT, R8, R7, PT ;  /* 0x000000070800720c */ /* 0x000fe40003f24070 */
[----:B------:R-:W-:-:S11]  /*0270*/  ISETP.GE.AND P2, PT, R6, RZ, PT ;  /* 0x000000ff0600720c */ /* 0x000fd60003f46270 */
[----:B------:R-:W-:Y:S01]  /*0280*/  @!P1 IADD3 R7, PT, PT, R7, -R16, RZ ;  /* 0x8000001007079210 */ /* 0x000fe20007ffe0ff */
[----:B------:R-:W-:-:S03]  /*0290*/  @!P1 VIADD R2, R2, 0x1 ;  /* 0x0000000102029836 */ /* 0x000fc60000000000 */
[----:B------:R-:W-:-:S13]  /*02a0*/  ISETP.GE.U32.AND P0, PT, R7, R8, PT ;  /* 0x000000080700720c */ /* 0x000fda0003f06070 */
[----:B------:R-:W-:Y:S02]  /*02b0*/  @P0 IADD3 R2, PT, PT, R2, 0x1, RZ ;  /* 0x0000000102020810 */ /* 0x000fe40007ffe0ff */
[----:B------:R-:W-:Y:S02]  /*02c0*/  ISETP.NE.AND P0, PT, R14, RZ, PT ;  /* 0x000000ff0e00720c */ /* 0x000fe40003f05270 */
[----:B------:R-:W-:-:S04]  /*02d0*/  @!P2 IADD3 R2, PT, PT, -R2, RZ, RZ ;  /* 0x000000ff0202a210 */ /* 0x000fc80007ffe1ff */
[----:B------:R-:W-:-:S04]  /*02e0*/  SEL R6, R11, R2, !P0 ;  /* 0x000000020b067207 */ /* 0x000fc80004000000 */
[----:B------:R-:W-:-:S04]  /*02f0*/  IADD3 R12, PT, PT, R6, UR4, RZ ;  /* 0x00000004060c7c10 */ /* 0x000fc8000fffe0ff */
[----:B------:R-:W-:-:S13]  /*0300*/  ISETP.GE.AND P1, PT, R12, R32, PT ;  /* 0x000000200c00720c */ /* 0x000fda0003f26270 */
[----:B------:R-:W-:Y:S05]  /*0310*/  @P1 BRA `(.L_x_3) ;  /* 0x0000000000601947 */ /* 0x000fea0003800000 */
[----:B------:R-:W-:Y:S01]  /*0320*/  ISETP.GE.AND P2, PT, R9, RZ, PT ;  /* 0x000000ff0900720c */ /* 0x000fe20003f46270 */
[----:B------:R-:W-:Y:S01]  /*0330*/  IMAD.IADD R2, R7, 0x1, -R16 ;  /* 0x0000000107027824 */ /* 0x000fe200078e0a10 */
[----:B------:R-:W-:-:S04]  /*0340*/  MOV R8, R16 ;  /* 0x0000001000087202 */ /* 0x000fc80000000f00 */
[----:B------:R-:W-:-:S04]  /*0350*/  ISETP.GT.U32.AND P1, PT, R8, R7, PT ;  /* 0x000000070800720c */ /* 0x000fc80003f24070 */
[----:B------:R-:W-:-:S04]  /*0360*/  SEL R2, R2, R7, !P1 ;  /* 0x0000000702027207 */ /* 0x000fc80004800000 */
[----:B------:R-:W-:-:S04]  /*0370*/  @!P2 IADD3 R2, PT, PT, -R2, RZ, RZ ;  /* 0x000000ff0202a210 */ /* 0x000fc80007ffe1ff */
[----:B------:R-:W-:-:S05]  /*0380*/  SEL R11, R11, R2, !P0 ;  /* 0x000000020b0b7207 */ /* 0x000fca0004000000 */
[----:B------:R-:W-:-:S04]  /*0390*/  IMAD R3, R12, R14, R11 ;  /* 0x0000000e0c037224 */ /* 0x000fc800078e020b */
[----:B------:R-:W-:-:S06]  /*03a0*/  IMAD.WIDE R2, R3, 0x4, R4 ;  /* 0x0000000403027825 */ /* 0x000fcc00078e0204 */
[----:B------:R0:W2:Y:S01]  /*03b0*/  LDG.E R2, desc[UR8][R2.64] ;  /* 0x0000000802027981 */ /* 0x0000a2000c1e1900 */
[----:B------:R-:W1:Y:S01]  /*03c0*/  I2F.RP R12, R16 ;  /* 0x00000010000c7306 */ /* 0x000e620000209400 */
[----:B------:R-:W3:Y:S01]  /*03d0*/  S2UR UR6, SR_CgaCtaId ;  /* 0x00000000000679c3 */ /* 0x000ee20000008800 */
[----:B------:R-:W-:Y:S01]  /*03e0*/  UMOV UR5, 0x400 ;  /* 0x0000040000057882 */ /* 0x000fe20000000000 */
[----:B------:R-:W-:Y:S02]  /*03f0*/  IMAD R11, R6, 0x20, R11 ;  /* 0x00000020060b7824 */ /* 0x000fe400078e020b */
[----:B------:R-:W-:-:S03]  /*0400*/  HFMA2 R6, -RZ, RZ, 0, 0 ;  /* 0x00000000ff067431 */ /* 0x000fc600000001ff */
[----:B-1----:R-:W1:Y:S01]  /*0410*/  MUFU.RCP R12, R12 ;  /* 0x0000000c000c7308 */ /* 0x002e620000001000 */
[----:B---3--:R-:W-:-:S06]  /*0420*/  ULEA UR5, UR6, UR5, 0x18 ;  /* 0x0000000506057291 */ /* 0x008fcc000f8ec0ff */
[----:B------:R-:W-:Y:S02]  /*0430*/  LEA R11, R11, UR5, 0x2 ;  /* 0x000000050b0b7c11 */ /* 0x000fe4000f8e10ff */
[----:B-1----:R-:W-:-:S06]  /*0440*/  IADD3 R7, PT, PT, R12, 0xffffffe, RZ ;  /* 0x0ffffffe0c077810 */ /* 0x002fcc0007ffe0ff */
[----:B------:R-:W0:Y:S02]  /*0450*/  F2I.FTZ.U32.TRUNC.NTZ R7, R7 ;  /* 0x0000000700077305 */ /* 0x000e24000021f000 */
[----:B0-----:R-:W-:-:S05]  /*0460*/  IADD3 R3, PT, PT, RZ, -R7, RZ ;  /* 0x80000007ff037210 */ /* 0x001fca0007ffe0ff */
[----:B------:R-:W-:-:S04]  /*0470*/  IMAD R3, R3, R16, RZ ;  /* 0x0000001003037224 */ /* 0x000fc800078e02ff */
[----:B------:R-:W-:Y:S01]  /*0480*/  IMAD.HI.U32 R3, R7, R3, R6 ;  /* 0x0000000307037227 */ /* 0x000fe200078e0006 */
[----:B--2---:R0:W-:Y:S06]  /*0490*/  STS [R11], R2 ;  /* 0x000000020b007388 */ /* 0x0041ec0000000800 */
.L_x_3:
[----:B------:R-:W-:Y:S05]  /*04a0*/  BSYNC.RECONVERGENT B1 ;  /* 0x0000000000017941 */ /* 0x000fea0003800200 */
.L_x_2:
[----:B------:R-:W-:-:S05]  /*04b0*/  IMAD.IADD R9, R10, 0x1, R9 ;  /* 0x000000010a097824 */ /* 0x000fca00078e0209 */
[----:B------:R-:W-:-:S13]  /*04c0*/  ISETP.GE.AND P0, PT, R9, R0, PT ;  /* 0x000000000900720c */ /* 0x000fda0003f06270 */
[----:B------:R-:W-:Y:S05]  /*04d0*/  @!P0 BRA `(.L_x_4) ;  /* 0xfffffffc003c8947 */ /* 0x000fea000383ffff */
.L_x_1:
[----:B------:R-:W-:Y:S05]  /*04e0*/  BSYNC.RECONVERGENT B0 ;  /* 0x0000000000007941 */ /* 0x000fea0003800200 */
.L_x_0:
[----:B------:R-:W-:Y:S01]  /*04f0*/  BAR.SYNC.DEFER_BLOCKING 0x0 ;  /* 0x0000000000007b1d */ /* 0x000fe20000010000 */
[----:B------:R-:W-:-:S13]  /*0500*/  ISETP.GT.U32.AND P0, PT, R13, 0x1f, PT ;  /* 0x0000001f0d00780c */ /* 0x000fda0003f04070 */
[----:B------:R-:W-:Y:S05]  /*0510*/  @P0 EXIT ;  /* 0x000000000000094d */ /* 0x000fea0003800000 */
[----:B------:R1:W-:Y:S01]  /*0520*/  STL.128 [R1], RZ ;  /* 0x000000ff01007387 */ /* 0x0003e20000100c00 */
[----:B------:R-:W-:Y:S01]  /*0530*/  ISETP.GE.AND P0, PT, R32, 0x1, PT ;  /* 0x000000012000780c */ /* 0x000fe20003f06270 */
[----:B------:R-:W-:Y:S01]  /*0540*/  BSSY.RECONVERGENT B0, `(.L_x_5) ;  /* 0x0000125000007945 */ /* 0x000fe20003800200 */
[----:B------:R-:W-:Y:S01]  /*0550*/  MOV R88, R1 ;  /* 0x0000000100587202 */ /* 0x000fe20000000f00 */
[----:B------:R1:W-:Y:S04]  /*0560*/  STL.128 [R1+0x10], RZ ;  /* 0x000010ff01007387 */ /* 0x0003e80000100c00 */
[----:B------:R1:W-:Y:S04]  /*0570*/  STL.128 [R1+0x20], RZ ;  /* 0x000020ff01007387 */ /* 0x0003e80000100c00 */
[----:B------:R1:W-:Y:S04]  /*0580*/  STL.128 [R1+0x30], RZ ;  /* 0x000030ff01007387 */ /* 0x0003e80000100c00 */
[----:B------:R1:W-:Y:S04]  /*0590*/  STL.128 [R1+0x40], RZ ;  /* 0x000040ff01007387 */ /* 0x0003e80000100c00 */
[----:B------:R1:W-:Y:S04]  /*05a0*/  STL.128 [R1+0x50], RZ ;  /* 0x000050ff01007387 */ /* 0x0003e80000100c00 */
[----:B------:R1:W-:Y:S04]  /*05b0*/  STL.128 [R1+0x60], RZ ;  /* 0x000060ff01007387 */ /* 0x0003e80000100c00 */
[----:B------:R1:W-:Y:S01]  /*05c0*/  STL.128 [R1+0x70], RZ ;  /* 0x000070ff01007387 */ /* 0x0003e20000100c00 */
[----:B------:R-:W-:Y:S05]  /*05d0*/  @!P0 BRA `(.L_x_6) ;  /* 0x00000010006c8947 */ /* 0x000fea0003800000 */
[----:B------:R-:W2:Y:S01]  /*05e0*/  S2UR UR5, SR_CgaCtaId ;  /* 0x00000000000579c3 */ /* 0x000ea20000008800 */
[----:B------:R-:W3:Y:S01]  /*05f0*/  S2R R0, SR_TID.X ;  /* 0x0000000000007919 */ /* 0x000ee20000002100 */
[----:B------:R-:W4:Y:S01]  /*0600*/  LDCU UR6, c[0x0][0x3a0] ;  /* 0x00007400ff0677ac */ /* 0x000f220008000800 */
[----:B------:R-:W-:Y:S01]  /*0610*/  HFMA2 R85, -RZ, RZ, 0, 0 ;  /* 0x00000000ff557431 */ /* 0x000fe200000001ff */
[----:B------:R-:W-:Y:S01]  /*0620*/  MOV R91, 0xff7fffff ;  /* 0xff7fffff005b7802 */ /* 0x000fe20000000f00 */
[----:B------:R-:W-:Y:S01]  /*0630*/  IMAD.MOV.U32 R87, RZ, RZ, RZ ;  /* 0x000000ffff577224 */ /* 0x000fe200078e00ff */
[----:B------:R-:W-:Y:S01]  /*0640*/  UMOV UR4, 0x400 ;  /* 0x0000040000047882 */ /* 0x000fe20000000000 */
[----:B------:R-:W-:Y:S02]  /*0650*/  CS2R R38, SRZ ;  /* 0x0000000000267805 */ /* 0x000fe4000001ff00 */
[----:B------:R-:W-:Y:S02]  /*0660*/  CS2R R36, SRZ ;  /* 0x0000000000247805 */ /* 0x000fe4000001ff00 */
[----:B------:R-:W-:-:S02]  /*0670*/  CS2R R14, SRZ ;  /* 0x00000000000e7805 */ /* 0x000fc4000001ff00 */
[----:B------:R-:W-:Y:S02]  /*0680*/  CS2R R12, SRZ ;  /* 0x00000000000c7805 */ /* 0x000fe4000001ff00 */
[----:B0-----:R-:W-:Y:S02]  /*0690*/  CS2R R10, SRZ ;  /* 0x00000000000a7805 */ /* 0x001fe4000001ff00 */
[----:B------:R-:W-:Y:S02]  /*06a0*/  CS2R R8, SRZ ;  /* 0x0000000000087805 */ /* 0x000fe4000001ff00 */
[----:B------:R-:W-:Y:S02]  /*06b0*/  CS2R R6, SRZ ;  /* 0x0000000000067805 */ /* 0x000fe4000001ff00 */
[----:B------:R-:W-:Y:S02]  /*06c0*/  CS2R R4, SRZ ;  /* 0x0000000000047805 */ /* 0x000fe4000001ff00 */
[----:B------:R-:W-:-:S02]  /*06d0*/  CS2R R18, SRZ ;  /* 0x0000000000127805 */ /* 0x000fc4000001ff00 */
[----:B------:R-:W-:Y:S02]  /*06e0*/  CS2R R16, SRZ ;  /* 0x0000000000107805 */ /* 0x000fe4000001ff00 */
[----:B------:R-:W-:Y:S02]  /*06f0*/  CS2R R22, SRZ ;  /* 0x0000000000167805 */ /* 0x000fe4000001ff00 */
[----:B------:R-:W-:Y:S02]  /*0700*/  CS2R R20, SRZ ;  /* 0x0000000000147805 */ /* 0x000fe4000001ff00 */
[----:B------:R-:W-:Y:S02]  /*0710*/  CS2R R26, SRZ ;  /* 0x00000000001a7805 */ /* 0x000fe4000001ff00 */
[----:B------:R-:W-:Y:S02]  /*0720*/  CS2R R24, SRZ ;  /* 0x0000000000187805 */ /* 0x000fe4000001ff00 */
[----:B------:R-:W-:-:S02]  /*0730*/  CS2R R30, SRZ ;  /* 0x00000000001e7805 */ /* 0x000fc4000001ff00 */
[----:B------:R-:W-:Y:S02]  /*0740*/  CS2R R28, SRZ ;  /* 0x00000000001c7805 */ /* 0x000fe4000001ff00 */
[----:B----4-:R-:W-:Y:S01]  /*0750*/  MOV R86, UR6 ;  /* 0x0000000600567c02 */ /* 0x010fe20008000f00 */
[----:B--2---:R-:W-:-:S06]  /*0760*/  ULEA UR4, UR5, UR4, 0x18 ;  /* 0x0000000405047291 */ /* 0x004fcc000f8ec0ff */
[----:B---3--:R-:W-:-:S07]  /*0770*/  IMAD.U32 R3, RZ, RZ, UR4 ;  /* 0x00000004ff037e24 */ /* 0x008fce000f8e00ff */
.L_x_17:
[----:B------:R-:W0:Y:S01]  /*0780*/  LDC.64 R34, c[0x0][0x3a0] ;  /* 0x0000e800ff227b82 */ /* 0x000e220000000a00 */
[----:B------:R-:W-:Y:S01]  /*0790*/  IADD3 R33, PT, PT, -R87, RZ, RZ ;  /* 0x000000ff57217210 */ /* 0x000fe20007ffe1ff */
[----:B------:R-:W2:Y:S01]  /*07a0*/  S2R R53, SR_CTAID.X ;  /* 0x0000000000357919 */ /* 0x000ea20000002500 */
[----:B------:R-:W-:Y:S02]  /*07b0*/  BSSY.RECONVERGENT B1, `(.L_x_7) ;  /* 0x0000031000017945 */ /* 0x000fe40003800200 */
[----:B0-----:R-:W-:-:S05]  /*07c0*/  VIADDMNMX R2, R33, R34, 0x40, PT ;  /* 0x0000004021027446 */ /* 0x001fca0003800122 */
[----:B------:R-:W-:-:S05]  /*07d0*/  IMAD R45, R2, R35, RZ ;  /* 0x00000023022d7224 */ /* 0x000fca00078e02ff */
[----:B------:R-:W-:-:S13]  /*07e0*/  ISETP.GE.AND P0, PT, R0, R45, PT ;  /* 0x0000002d0000720c */ /* 0x000fda0003f06270 */
[----:B--2---:R-:W-:Y:S05]  /*07f0*/  @P0 BRA `(.L_x_8) ;  /* 0x0000000000b00947 */ /* 0x004fea0003800000 */
[-C--:B------:R-:W-:Y:S02]  /*0800*/  IABS R47, R35.reuse ;  /* 0x00000023002f7213 */ /* 0x080fe40000000000 */
[----:B------:R-:W-:Y:S02]  /*0810*/  ISETP.NE.AND P0, PT, R35, RZ, PT ;  /* 0x000000ff2300720c */ /* 0x000fe40003f05270 */
[----:B------:R-:W0:Y:S01]  /*0820*/  I2F.RP R2, R47 ;  /* 0x0000002f00027306 */ /* 0x000e220000209400 */
[----:B------:R-:W-:-:S07]  /*0830*/  LOP3.LUT R51, RZ, R35, RZ, 0x33, !PT ;  /* 0x00000023ff337212 */ /* 0x000fce00078e33ff */
[----:B0-----:R-:W0:Y:S02]  /*0840*/  MUFU.RCP R2, R2 ;  /* 0x0000000200027308 */ /* 0x001e240000001000 */
[----:B0-----:R-:W-:-:S06]  /*0850*/  IADD3 R32, PT, PT, R2, 0xffffffe, RZ ;  /* 0x0ffffffe02207810 */ /* 0x001fcc0007ffe0ff */
[----:B------:R0:W2:Y:S02]  /*0860*/  F2I.FTZ.U32.TRUNC.NTZ R33, R32 ;  /* 0x0000002000217305 */ /* 0x0000a4000021f000 */
[----:B0-----:R-:W-:Y:S01]  /*0870*/  MOV R32, RZ ;  /* 0x000000ff00207202 */ /* 0x001fe20000000f00 */
[----:B--2---:R-:W-:-:S04]  /*0880*/  IMAD.MOV R34, RZ, RZ, -R33 ;  /* 0x000000ffff227224 */ /* 0x004fc800078e0a21 */
[----:B------:R-:W-:-:S04]  /*0890*/  IMAD R41, R34, R47, RZ ;  /* 0x0000002f22297224 */ /* 0x000fc800078e02ff */
[----:B------:R-:W-:-:S07]  /*08a0*/  IMAD.HI.U32 R49, R33, R41, R32 ;  /* 0x0000002921317227 */ /* 0x000fce00078e0020 */
.L_x_9:
[----:B0-----:R-:W0:Y:S01]  /*08b0*/  LDC R43, c[0x0][0x3a4] ;  /* 0x0000e900ff2b7b82 */ /* 0x001e220000000800 */
[----:B------:R-:W-:-:S05]  /*08c0*/  IABS R32, R0 ;  /* 0x0000000000207213 */ /* 0x000fca0000000000 */
[----:B------:R-:W-:-:S05]  /*08d0*/  IMAD.HI.U32 R2, R49, R32, RZ ;  /* 0x0000002031027227 */ /* 0x000fca00078e00ff */
[----:B------:R-:W-:Y:S02]  /*08e0*/  IADD3 R33, PT, PT, -R2, RZ, RZ ;  /* 0x000000ff02217210 */ /* 0x000fe40007ffe1ff */
[----:B0-----:R-:W-:-:S05]  /*08f0*/  IABS R35, R43 ;  /* 0x0000002b00237213 */ /* 0x001fca0000000000 */
[----:B------:R-:W-:-:S05]  /*0900*/  IMAD R32, R35, R33, R32 ;  /* 0x0000002123207224 */ /* 0x000fca00078e0220 */
[----:B------:R-:W-:-:S13]  /*0910*/  ISETP.GT.U32.AND P2, PT, R47, R32, PT ;  /* 0x000000202f00720c */ /* 0x000fda0003f44070 */
[----:B------:R-:W-:Y:S01]  /*0920*/  @!P2 IMAD.IADD R32, R32, 0x1, -R35 ;  /* 0x000000012020a824 */ /* 0x000fe200078e0a23 */
[----:B------:R-:W-:Y:S01]  /*0930*/  @!P2 IADD3 R2, PT, PT, R2, 0x1, RZ ;  /* 0x000000010202a810 */ /* 0x000fe20007ffe0ff */
[----:B------:R-:W0:Y:S03]  /*0940*/  LDC.64 R34, c[0x0][0x390] ;  /* 0x0000e400ff227b82 */ /* 0x000e260000000a00 */
[----:B------:R-:W-:Y:S02]  /*0950*/  ISETP.GE.U32.AND P1, PT, R32, R47, PT ;  /* 0x0000002f2000720c */ /* 0x000fe40003f26070 */
[----:B------:R-:W-:-:S04]  /*0960*/  LOP3.LUT R32, R0, R43, RZ, 0x3c, !PT ;  /* 0x0000002b00207212 */ /* 0x000fc800078e3cff */
[----:B------:R-:W-:Y:S02]  /*0970*/  ISETP.GE.AND P3, PT, R32, RZ, PT ;  /* 0x000000ff2000720c */ /* 0x000fe40003f66270 */
[----:B------:R-:W2:Y:S05]  /*0980*/  LDC.64 R32, c[0x0][0x388] ;  /* 0x0000e200ff207b82 */ /* 0x000eaa0000000a00 */
[----:B------:R-:W-:-:S06]  /*0990*/  @P1 IADD3 R2, PT, PT, R2, 0x1, RZ ;  /* 0x0000000102021810 */ /* 0x000fcc0007ffe0ff */
[----:B------:R-:W-:-:S05]  /*09a0*/  @!P3 IMAD.MOV R2, RZ, RZ, -R2 ;  /* 0x000000ffff02b224 */ /* 0x000fca00078e0a02 */
[----:B------:R-:W-:-:S04]  /*09b0*/  SEL R2, R51, R2, !P0 ;  /* 0x0000000233027207 */ /* 0x000fc80004000000 */
[C---:B------:R-:W-:Y:S02]  /*09c0*/  IADD3 R41, PT, PT, -R2.reuse, RZ, RZ ;  /* 0x000000ff02297210 */ /* 0x040fe40007ffe1ff */
[----:B------:R-:W-:-:S03]  /*09d0*/  IADD3 R40, PT, PT, R2, R87, RZ ;  /* 0x0000005702287210 */ /* 0x000fc60007ffe0ff */
[----:B------:R-:W-:-:S04]  /*09e0*/  IMAD R41, R43, R41, R0 ;  /* 0x000000292b297224 */ /* 0x000fc800078e0200 */
[----:B------:R-:W-:-:S04]  /*09f0*/  IMAD R43, R40, R43, R41 ;  /* 0x0000002b282b7224 */ /* 0x000fc800078e0229 */
[----:B--2---:R-:W-:-:S04]  /*0a00*/  IMAD.WIDE R32, R43, 0x4, R32 ;  /* 0x000000042b207825 */ /* 0x004fc800078e0220 */
[----:B0-----:R-:W-:Y:S02]  /*0a10*/  IMAD.WIDE R34, R43, 0x4, R34 ;  /* 0x000000042b227825 */ /* 0x001fe400078e0222 */
[----:B------:R-:W2:Y:S04]  /*0a20*/  LDG.E R32, desc[UR8][R32.64] ;  /* 0x0000000820207981 */ /* 0x000ea8000c1e1900 */
[----:B------:R-:W3:Y:S01]  /*0a30*/  LDG.E R34, desc[UR8][R34.64] ;  /* 0x0000000822227981 */ /* 0x000ee2000c1e1900 */
[----:B------:R-:W0:Y:S01]  /*0a40*/  LDCU UR4, c[0x0][0x360] ;  /* 0x00006c00ff0477ac */ /* 0x000e220008000800 */
[----:B------:R-:W-:-:S05]  /*0a50*/  IMAD R2, R2, 0x20, R41 ;  /* 0x0000002002027824 */ /* 0x000fca00078e0229 */
[----:B------:R-:W-:Y:S02]  /*0a60*/  LEA R41, R2, R3, 0x2 ;  /* 0x0000000302297211 */ /* 0x000fe400078e10ff */
[----:B0-----:R-:W-:-:S04]  /*0a70*/  IADD3 R0, PT, PT, R0, UR4, RZ ;  /* 0x0000000400007c10 */ /* 0x001fc8000fffe0ff */
[----:B------:R-:W-:Y:S01]  /*0a80*/  ISETP.GE.AND P1, PT, R0, R45, PT ;  /* 0x0000002d0000720c */ /* 0x000fe20003f26270 */
[----:B--2---:R0:W-:Y:S04]  /*0a90*/  STS [R41+0x1000], R32 ;  /* 0x0010002029007388 */ /* 0x0041e80000000800 */
[----:B---3--:R0:W-:Y:S08]  /*0aa0*/  STS [R41+0x3000], R34 ;  /* 0x0030002229007388 */ /* 0x0081f00000000800 */
[----:B------:R-:W-:Y:S05]  /*0ab0*/  @!P1 BRA `(.L_x_9) ;  /* 0xfffffffc007c9947 */ /* 0x000fea000383ffff */
.L_x_8:
[----:B------:R-:W-:Y:S05]  /*0ac0*/  BSYNC.RECONVERGENT B1 ;  /* 0x0000000000017941 */ /* 0x000fea0003800200 */
.L_x_7:
[----:B------:R-:W2:Y:S01]  /*0ad0*/  S2R R0, SR_TID.X ;  /* 0x0000000000007919 */ /* 0x000ea20000002100 */
[----:B------:R-:W0:Y:S01]  /*0ae0*/  LDCU UR4, c[0x0][0x3a0] ;  /* 0x00007400ff0477ac */ /* 0x000e220008000800 */
[----:B------:R-:W-:Y:S01]  /*0af0*/  BSSY.RECONVERGENT B1, `(.L_x_10) ;  /* 0x00000ba000017945 */ /* 0x000fe20003800200 */
[----:B0-----:R-:W-:Y:S01]  /*0b00*/  IADD3 R32, PT, PT, -R87, UR4, RZ ;  /* 0x0000000457207c10 */ /* 0x001fe2000fffe1ff */
[----:B------:R-:W-:Y:S03]  /*0b10*/  BAR.SYNC.DEFER_BLOCKING 0x0 ;  /* 0x0000000000007b1d */ /* 0x000fe60000010000 */
[----:B------:R-:W-:Y:S01]  /*0b20*/  ISETP.GE.AND P0, PT, R32, 0x1, PT ;  /* 0x000000012000780c */ /* 0x000fe20003f06270 */
[----:B--2---:R-:W-:-:S05]  /*0b30*/  IMAD R2, R53, 0x20, R0 ;  /* 0x0000002035027824 */ /* 0x004fca00078e0200 */
[----:B------:R-:W-:-:S13]  /*0b40*/  ISETP.GE.OR P0, PT, R2, UR4, !P0 ;  /* 0x0000000402007c0c */ /* 0x000fda000c706670 */
[----:B------:R-:W-:Y:S05]  /*0b50*/  @P0 BRA `(.L_x_11) ;  /* 0x0000000800cc0947 */ /* 0x000fea0003800000 */
[----:B------:R-:W0:Y:S01]  /*0b60*/  S2UR UR5, SR_CgaCtaId ;  /* 0x00000000000579c3 */ /* 0x000e220000008800 */
[----:B------:R-:W-:Y:S01]  /*0b70*/  UMOV UR4, 0x400 ;  /* 0x0000040000047882 */ /* 0x000fe20000000000 */
[----:B------:R-:W-:-:S04]  /*0b80*/  VIMNMX R2, PT, PT, R86, 0x40, PT ;  /* 0x0000004056027848 */ /* 0x000fc80003fe0100 */
[----:B------:R-:W-:-:S05]  /*0b90*/  VIMNMX R2, PT, PT, R2, 0x1, !PT ;  /* 0x0000000102027848 */ /* 0x000fca0007fe0100 */
[----:B------:R-:W-:Y:S01]  /*0ba0*/  IMAD.MOV R2, RZ, RZ, -R2 ;  /* 0x000000ffff027224 */ /* 0x000fe200078e0a02 */
[----:B0-----:R-:W-:-:S06]  /*0bb0*/  ULEA UR4, UR5, UR4, 0x18 ;  /* 0x0000000405047291 */ /* 0x001fcc000f8ec0ff */
[----:B------:R-:W-:-:S04]  /*0bc0*/  MOV R3, UR4 ;  /* 0x0000000400037c02 */ /* 0x000fc80008000f00 */
[----:B------:R-:W-:Y:S02]  /*0bd0*/  LEA R40, R0, R3, 0x7 ;  /* 0x0000000300287211 */ /* 0x000fe400078e38ff */
[----:B------:R-:W-:-:S03]  /*0be0*/  IADD3 R84, PT, PT, R3, 0x3000, RZ ;  /* 0x0000300003547810 */ /* 0x000fc60007ffe0ff */
[----:B------:R0:W2:Y:S04]  /*0bf0*/  LDS.128 R32, [R40] ;  /* 0x0000000028207984 */ /* 0x0000a80000000c00 */
[----:B------:R0:W3:Y:S04]  /*0c00*/  LDS.128 R44, [R40+0x10] ;  /* 0x00001000282c7984 */ /* 0x0000e80000000c00 */
[----:B------:R0:W4:Y:S04]  /*0c10*/  LDS.128 R48, [R40+0x20] ;  /* 0x0000200028307984 */ /* 0x0001280000000c00 */
[----:B------:R0:W0:Y:S04]  /*0c20*/  LDS.128 R52, [R40+0x30] ;  /* 0x0000300028347984 */ /* 0x0000280000000c00 */
[----:B------:R0:W0:Y:S04]  /*0c30*/  LDS.128 R56, [R40+0x40] ;  /* 0x0000400028387984 */ /* 0x0000280000000c00 */
[----:B------:R0:W0:Y:S04]  /*0c40*/  LDS.128 R60, [R40+0x50] ;  /* 0x00005000283c7984 */ /* 0x0000280000000c00 */
[----:B------:R0:W0:Y:S04]  /*0c50*/  LDS.128 R64, [R40+0x60] ;  /* 0x0000600028407984 */ /* 0x0000280000000c00 */
[----:B------:R0:W0:Y:S02]  /*0c60*/  LDS.128 R68, [R40+0x70] ;  /* 0x0000700028447984 */ /* 0x0000240000000c00 */
.L_x_16:
[----:B0-----:R-:W2:Y:S01]  /*0c70*/  LDS.128 R40, [R84+-0x2000] ;  /* 0xffe0000054287984 */ /* 0x001ea20000000c00 */
[----:B------:R-:W-:Y:S03]  /*0c80*/  BSSY.RECONVERGENT B2, `(.L_x_12) ;  /* 0x0000045000027945 */ /* 0x000fe60003800200 */
[----:B------:R-:W3:Y:S04]  /*0c90*/  LDS.128 R72, [R84+-0x1ff0] ;  /* 0xffe0100054487984 */ /* 0x000ee80000000c00 */
[----:B------:R-:W4:Y:S01]  /*0ca0*/  LDS.128 R76, [R84+-0x1fe0] ;  /* 0xffe02000544c7984 */ /* 0x000f220000000c00 */
[----:B--2---:R-:W-:-:S04]  /*0cb0*/  FFMA R40, R32, R40, RZ ;  /* 0x0000002820287223 */ /* 0x004fc800000000ff */
[----:B------:R-:W-:-:S04]  /*0cc0*/  FFMA R41, R33, R41, R40 ;  /* 0x0000002921297223 */ /* 0x000fc80000000028 */
[----:B------:R-:W-:-:S04]  /*0cd0*/  FFMA R42, R34, R42, R41 ;  /* 0x0000002a222a7223 */ /* 0x000fc80000000029 */
[----:B------:R-:W-:-:S04]  /*0ce0*/  FFMA R43, R35, R43, R42 ;  /* 0x0000002b232b7223 */ /* 0x000fc8000000002a */
[----:B---3--:R-:W-:Y:S02]  /*0cf0*/  FFMA R72, R44, R72, R43 ;  /* 0x000000482c487223 */ /* 0x008fe4000000002b */
[----:B------:R-:W0:Y:S02]  /*0d00*/  LDS.128 R40, [R84+-0x1fd0] ;  /* 0xffe0300054287984 */ /* 0x000e240000000c00 */
[----:B------:R-:W-:-:S04]  /*0d10*/  FFMA R73, R45, R73, R72 ;  /* 0x000000492d497223 */ /* 0x000fc80000000048 */
[----:B------:R-:W-:-:S04]  /*0d20*/  FFMA R74, R46, R74, R73 ;  /* 0x0000004a2e4a7223 */ /* 0x000fc80000000049 */
[----:B------:R-:W-:-:S04]  /*0d30*/  FFMA R75, R47, R75, R74 ;  /* 0x0000004b2f4b7223 */ /* 0x000fc8000000004a */
[----:B----4-:R-:W-:Y:S02]  /*0d40*/  FFMA R76, R48, R76, R75 ;  /* 0x0000004c304c7223 */ /* 0x010fe4000000004b */
[----:B------:R-:W2:Y:S02]  /*0d50*/  LDS.128 R72, [R84+-0x1fc0] ;  /* 0xffe0400054487984 */ /* 0x000ea40000000c00 */
[----:B------:R-:W-:-:S04]  /*0d60*/  FFMA R77, R49, R77, R76 ;  /* 0x0000004d314d7223 */ /* 0x000fc8000000004c */
[----:B------:R-:W-:-:S04]  /*0d70*/  FFMA R78, R50, R78, R77 ;  /* 0x0000004e324e7223 */ /* 0x000fc8000000004d */
[----:B------:R-:W-:-:S04]  /*0d80*/  FFMA R79, R51, R79, R78 ;  /* 0x0000004f334f7223 */ /* 0x000fc8000000004e */
[----:B0-----:R-:W-:Y:S02]  /*0d90*/  FFMA R40, R52, R40, R79 ;  /* 0x0000002834287223 */ /* 0x001fe4000000004f */
[----:B------:R-:W0:Y:S02]  /*0da0*/  LDS.128 R76, [R84+-0x1fb0] ;  /* 0xffe05000544c7984 */ /* 0x000e240000000c00 */
[----:B------:R-:W-:-:S04]  /*0db0*/  FFMA R41, R53, R41, R40 ;  /* 0x0000002935297223 */ /* 0x000fc80000000028 */
[----:B------:R-:W-:-:S04]  /*0dc0*/  FFMA R42, R54, R42, R41 ;  /* 0x0000002a362a7223 */ /* 0x000fc80000000029 */
[----:B------:R-:W-:-:S04]  /*0dd0*/  FFMA R43, R55, R43, R42 ;  /* 0x0000002b372b7223 */ /* 0x000fc8000000002a */
[----:B--2---:R-:W-:Y:S02]  /*0de0*/  FFMA R72, R56, R72, R43 ;  /* 0x0000004838487223 */ /* 0x004fe4000000002b */
[----:B------:R-:W2:Y:S02]  /*0df0*/  LDS.128 R40, [R84+-0x1fa0] ;  /* 0xffe0600054287984 */ /* 0x000ea40000000c00 */
[----:B------:R-:W-:-:S04]  /*0e00*/  FFMA R73, R57, R73, R72 ;  /* 0x0000004939497223 */ /* 0x000fc80000000048 */
[----:B------:R-:W-:-:S04]  /*0e10*/  FFMA R74, R58, R74, R73 ;  /* 0x0000004a3a4a7223 */ /* 0x000fc80000000049 */
[----:B------:R-:W-:Y:S02]  /*0e20*/  FFMA R81, R59, R75, R74 ;  /* 0x0000004b3b517223 */ /* 0x000fe4000000004a */
[----:B------:R-:W3:Y:S02]  /*0e30*/  LDS.128 R72, [R84+-0x1f90] ;  /* 0xffe0700054487984 */ /* 0x000ee40000000c00 */
[----:B0-----:R-:W-:-:S04]  /*0e40*/  FFMA R76, R60, R76, R81 ;  /* 0x0000004c3c4c7223 */ /* 0x001fc80000000051 */
[----:B------:R-:W-:-:S04]  /*0e50*/  FFMA R77, R61, R77, R76 ;  /* 0x0000004d3d4d7223 */ /* 0x000fc8000000004c */
[----:B------:R-:W-:-:S04]  /*0e60*/  FFMA R78, R62, R78, R77 ;  /* 0x0000004e3e4e7223 */ /* 0x000fc8000000004d */
[----:B------:R-:W-:-:S04]  /*0e70*/  FFMA R79, R63, R79, R78 ;  /* 0x0000004f3f4f7223 */ /* 0x000fc8000000004e */
[----:B--2---:R-:W-:-:S04]  /*0e80*/  FFMA R40, R64, R40, R79 ;  /* 0x0000002840287223 */ /* 0x004fc8000000004f */
[----:B------:R-:W-:-:S04]  /*0e90*/  FFMA R41, R65, R41, R40 ;  /* 0x0000002941297223 */ /* 0x000fc80000000028 */
[----:B------:R-:W-:-:S04]  /*0ea0*/  FFMA R42, R66, R42, R41 ;  /* 0x0000002a422a7223 */ /* 0x000fc80000000029 */
[----:B------:R-:W-:-:S04]  /*0eb0*/  FFMA R43, R67, R43, R42 ;  /* 0x0000002b432b7223 */ /* 0x000fc8000000002a */
[----:B---3--:R-:W-:-:S04]  /*0ec0*/  FFMA R72, R68, R72, R43 ;  /* 0x0000004844487223 */ /* 0x008fc8000000002b */
[----:B------:R-:W-:-:S04]  /*0ed0*/  FFMA R73, R69, R73, R72 ;  /* 0x0000004945497223 */ /* 0x000fc80000000048 */
[----:B------:R-:W-:-:S04]  /*0ee0*/  FFMA R74, R70, R74, R73 ;  /* 0x0000004a464a7223 */ /* 0x000fc80000000049 */
[----:B------:R-:W-:-:S05]  /*0ef0*/  FFMA R74, R71, R75, R74 ;  /* 0x0000004b474a7223 */ /* 0x000fca000000004a */
[----:B------:R-:W-:-:S05]  /*0f00*/  FMNMX R42, R74, R91, !PT ;  /* 0x0000005b4a2a7209 */ /* 0x000fca0007800000 */
[----:B------:R-:W-:Y:S01]  /*0f10*/  FADD R91, -R42, R91 ;  /* 0x0000005b2a5b7221 */ /* 0x000fe20000000100 */
[----:B------:R-:W-:-:S03]  /*0f20*/  FADD R74, R74, -R42 ;  /* 0x8000002a4a4a7221 */ /* 0x000fc60000000000 */
[----:B------:R-:W-:Y:S01]  /*0f30*/  FMUL R91, R91, 1.4426950216293334961 ;  /* 0x3fb8aa3b5b5b7820 */ /* 0x000fe20000400000 */
[----:B------:R-:W-:-:S04]  /*0f40*/  FMUL R74, R74, 1.4426950216293334961 ;  /* 0x3fb8aa3b4a4a7820 */ /* 0x000fc80000400000 */
[----:B------:R-:W-:Y:S02]  /*0f50*/  FSETP.GEU.AND P1, PT, R91, -126, PT ;  /* 0xc2fc00005b00780b */ /* 0x000fe40003f2e000 */
[----:B------:R-:W-:-:S11]  /*0f60*/  FSETP.GEU.AND P0, PT, R74, -126, PT ;  /* 0xc2fc00004a00780b */ /* 0x000fd60003f0e000 */
[----:B------:R-:W-:Y:S02]  /*0f70*/  @!P1 FMUL R91, R91, 0.5 ;  /* 0x3f0000005b5b9820 */ /* 0x000fe40000400000 */
[----:B------:R-:W-:Y:S02]  /*0f80*/  @!P0 FMUL R74, R74, 0.5 ;  /* 0x3f0000004a4a8820 */ /* 0x000fe40000400000 */
[----:B------:R0:W2:Y:S08]  /*0f90*/  MUFU.EX2 R40, R91 ;  /* 0x0000005b00287308 */ /* 0x0000b00000000800 */
[----:B------:R-:W3:Y:S01]  /*0fa0*/  MUFU.EX2 R41, R74 ;  /* 0x0000004a00297308 */ /* 0x000ee20000000800 */
[----:B0-----:R-:W-:Y:S01]  /*0fb0*/  MOV R91, R42 ;  /* 0x0000002a005b7202 */ /* 0x001fe20000000f00 */
[----:B--2---:R-:W-:-:S04]  /*0fc0*/  @!P1 FMUL R40, R40, R40 ;  /* 0x0000002828289220 */ /* 0x004fc80000400000 */
[----:B------:R-:W-:Y:S01]  /*0fd0*/  FMUL R40, R40, R85 ;  /* 0x0000005528287220 */ /* 0x000fe20000400000 */
[----:B---3--:R-:W-:-:S04]  /*0fe0*/  @!P0 FMUL R41, R41, R41 ;  /* 0x0000002929298220 */ /* 0x008fc80000400000 */
[----:B------:R-:W-:-:S04]  /*0ff0*/  FADD R76, R41, R40 ;  /* 0x00000028294c7221 */ /* 0x000fc80000000000 */
[----:B------:R-:W0:Y:S01]  /*1000*/  MUFU.RCP R43, R76 ;  /* 0x0000004c002b7308 */ /* 0x000e220000001000 */
[----:B------:R-:W-:-:S07]  /*1010*/  IMAD.MOV.U32 R85, RZ, RZ, R76 ;  /* 0x000000ffff557224 */ /* 0x000fce00078e004c */
[----:B------:R-:W2:Y:S01]  /*1020*/  FCHK P0, R41, R76 ;  /* 0x0000004c29007302 */ /* 0x000ea20000000000 */
[----:B0-----:R-:W-:-:S04]  /*1030*/  FFMA R72, -R76, R43, 1 ;  /* 0x3f8000004c487423 */ /* 0x001fc8000000012b */
[----:B------:R-:W-:-:S04]  /*1040*/  FFMA R72, R43, R72, R43 ;  /* 0x000000482b487223 */ /* 0x000fc8000000002b */
[----:B------:R-:W-:-:S04]  /*1050*/  FFMA R43, R41, R72, RZ ;  /* 0x00000048292b7223 */ /* 0x000fc800000000ff */
[----:B------:R-:W-:-:S04]  /*1060*/  FFMA R90, -R76, R43, R41 ;  /* 0x0000002b4c5a7223 */ /* 0x000fc80000000129 */
[----:B------:R-:W-:Y:S01]  /*1070*/  FFMA R90, R72, R90, R43 ;  /* 0x0000005a485a7223 */ /* 0x000fe2000000002b */
[----:B--2---:R-:W-:Y:S06]  /*1080*/  @!P0 BRA `(.L_x_13) ;  /* 0x0000000000108947 */ /* 0x004fec0003800000 */
[----:B------:R-:W-:Y:S02]  /*1090*/  MOV R42, R76 ;  /* 0x0000004c002a7202 */ /* 0x000fe40000000f00 */
[----:B------:R-:W-:-:S07]  /*10a0*/  MOV R72, 0x10c0 ;  /* 0x000010c000487802 */ /* 0x000fce0000000f00 */
[----:B-1----:R-:W-:Y:S05]  /*10b0*/  CALL.REL.NOINC `($__internal_0_$__cuda_sm3x_div_rn_noftz_f32_slowpath) ;  /* 0x0000000c003c7944 */ /* 0x002fea0003c00000 */
[----:B------:R-:W-:-:S07]  /*10c0*/  MOV R90, R41 ;  /* 0x00000029005a7202 */ /* 0x000fce0000000f00 */
.L_x_13:
[----:B------:R-:W-:Y:S05]  /*10d0*/  BSYNC.RECONVERGENT B2 ;  /* 0x0000000000027941 */ /* 0x000fea0003800200 */
.L_x_12:
[----:B------:R-:W0:Y:S01]  /*10e0*/  MUFU.RCP R42, R85 ;  /* 0x00000055002a7308 */ /* 0x000e220000001000 */
[----:B------:R-:W-:Y:S07]  /*10f0*/  BSSY.RECONVERGENT B2, `(.L_x_14) ;  /* 0x000000d000027945 */ /* 0x000fee0003800200 */
[----:B------:R-:W2:Y:S01]  /*1100*/  FCHK P0, R40, R85 ;  /* 0x0000005528007302 */ /* 0x000ea20000000000 */
[----:B0-----:R-:W-:-:S04]  /*1110*/  FFMA R41, -R85, R42, 1 ;  /* 0x3f80000055297423 */ /* 0x001fc8000000012a */
[----:B------:R-:W-:-:S04]  /*1120*/  FFMA R41, R42, R41, R42 ;  /* 0x000000292a297223 */ /* 0x000fc8000000002a */
[----:B------:R-:W-:-:S04]  /*1130*/  FFMA R42, R40, R41, RZ ;  /* 0x00000029282a7223 */ /* 0x000fc800000000ff */
[----:B------:R-:W-:-:S04]  /*1140*/  FFMA R89, -R85, R42, R40 ;  /* 0x0000002a55597223 */ /* 0x000fc80000000128 */
[----:B------:R-:W-:Y:S01]  /*1150*/  FFMA R89, R41, R89, R42 ;  /* 0x0000005929597223 */ /* 0x000fe2000000002a */
[----:B--2---:R-:W-:Y:S06]  /*1160*/  @!P0 BRA `(.L_x_15) ;  /* 0x0000000000148947 */ /* 0x004fec0003800000 */
[----:B------:R-:W-:Y:S01]  /*1170*/  IMAD.MOV.U32 R41, RZ, RZ, R40 ;  /* 0x000000ffff297224 */ /* 0x000fe200078e0028 */
[----:B------:R-:W-:Y:S02]  /*1180*/  MOV R42, R85 ;  /* 0x00000055002a7202 */ /* 0x000fe40000000f00 */
[----:B------:R-:W-:-:S07]  /*1190*/  MOV R72, 0x11b0 ;  /* 0x000011b000487802 */ /* 0x000fce0000000f00 */
[----:B-1----:R-:W-:Y:S05]  /*11a0*/  CALL.REL.NOINC `($__internal_0_$__cuda_sm3x_div_rn_noftz_f32_slowpath) ;  /* 0x0000000c00007944 */ /* 0x002fea0003c00000 */
[----:B------:R-:W-:-:S07]  /*11b0*/  MOV R89, R41 ;  /* 0x0000002900597202 */ /* 0x000fce0000000f00 */
.L_x_15:
[----:B------:R-:W-:Y:S05]  /*11c0*/  BSYNC.RECONVERGENT B2 ;  /* 0x0000000000027941 */ /* 0x000fea0003800200 */
.L_x_14:
[----:B------:R-:W0:Y:S01]  /*11d0*/  LDS.128 R40, [R84] ;  /* 0x0000000054287984 */ /* 0x000e220000000c00 */
[----:B------:R-:W-:-:S03]  /*11e0*/  VIADD R2, R2, 0x1 ;  /* 0x0000000102027836 */ /* 0x000fc60000000000 */
[----:B------:R-:W2:Y:S02]  /*11f0*/  LDS.128 R72, [R84+0x10] ;  /* 0x0000100054487984 */ /* 0x000ea40000000c00 */
[----:B------:R-:W-:Y:S02]  /*1200*/  ISETP.NE.AND P0, PT, R2, RZ, PT ;  /* 0x000000ff0200720c */ /* 0x000fe40003f05270 */
[----:B------:R-:W3:Y:S01]  /*1210*/  LDS.128 R80, [R84+0x30] ;  /* 0x0000300054507984 */ /* 0x000ee20000000c00 */
[-C--:B0-----:R-:W-:Y:S01]  /*1220*/  FMUL R76, R41, R90.reuse ;  /* 0x0000005a294c7220 */ /* 0x081fe20000400000 */
[-C--:B------:R-:W-:Y:S01]  /*1230*/  FMUL R40, R40, R90.reuse ;  /* 0x0000005a28287220 */ /* 0x080fe20000400000 */
[----:B------:R-:W-:Y:S02]  /*1240*/  FMUL R41, R42, R90 ;  /* 0x0000005a2a297220 */ /* 0x000fe40000400000 */
[C---:B------:R-:W-:Y:S01]  /*1250*/  FFMA R29, R89.reuse, R29, R76 ;  /* 0x0000001d591d7223 */ /* 0x040fe2000000004c */
[----:B------:R-:W-:Y:S01]  /*1260*/  FFMA R28, R89, R28, R40 ;  /* 0x0000001c591c7223 */ /* 0x000fe20000000028 */
[----:B------:R-:W0:Y:S01]  /*1270*/  LDS.128 R76, [R84+0x20] ;  /* 0x00002000544c7984 */ /* 0x000e220000000c00 */
[----:B------:R-:W-:Y:S01]  /*1280*/  FMUL R40, R43, R90 ;  /* 0x0000005a2b287220 */ /* 0x000fe20000400000 */
[----:B------:R-:W-:Y:S01]  /*1290*/  FFMA R30, R89, R30, R41 ;  /* 0x0000001e591e7223 */ /* 0x000fe20000000029 */
[-C--:B--2---:R-:W-:Y:S01]  /*12a0*/  FMUL R41, R72, R90.reuse ;  /* 0x0000005a48297220 */ /* 0x084fe20000400000 */
[-C--:B------:R-:W-:Y:S01]  /*12b0*/  FMUL R72, R75, R90.reuse ;  /* 0x0000005a4b487220 */ /* 0x080fe20000400000 */
[----:B------:R-:W-:Y:S01]  /*12c0*/  FFMA R31, R89, R31, R40 ;  /* 0x0000001f591f7223 */ /* 0x000fe20000000028 */
[----:B------:R-:W-:Y:S01]  /*12d0*/  FMUL R40, R73, R90 ;  /* 0x0000005a49287220 */ /* 0x000fe20000400000 */
[C---:B------:R-:W-:Y:S01]  /*12e0*/  FFMA R24, R89.reuse, R24, R41 ;  /* 0x0000001859187223 */ /* 0x040fe20000000029 */
[C---:B------:R-:W-:Y:S01]  /*12f0*/  FFMA R27, R89.reuse, R27, R72 ;  /* 0x0000001b591b7223 */ /* 0x040fe20000000048 */
[-C--:B------:R-:W-:Y:S01]  /*1300*/  FMUL R74, R74, R90.reuse ;  /* 0x0000005a4a4a7220 */ /* 0x080fe20000400000 */
[C---:B------:R-:W-:Y:S01]  /*1310*/  FFMA R25, R89.reuse, R25, R40 ;  /* 0x0000001959197223 */ /* 0x040fe20000000028 */
[----:B---3--:R-:W-:Y:S01]  /*1320*/  FMUL R80, R80, R90 ;  /* 0x0000005a50507220 */ /* 0x008fe20000400000 */
[----:B------:R-:W2:Y:S01]  /*1330*/  LDS.128 R40, [R84+0x40] ;  /* 0x0000400054287984 */ /* 0x000ea20000000c00 */
[----:B------:R-:W-:Y:S01]  /*1340*/  FFMA R26, R89, R26, R74 ;  /* 0x0000001a591a7223 */ /* 0x000fe2000000004a */
[----:B------:R-:W-:Y:S01]  /*1350*/  FMUL R74, R83, R90 ;  /* 0x0000005a534a7220 */ /* 0x000fe20000400000 */
[----:B------:R-:W-:-:S03]  /*1360*/  FFMA R16, R89, R16, R80 ;  /* 0x0000001059107223 */ /* 0x000fc60000000050 */
[----:B------:R-:W-:Y:S01]  /*1370*/  FFMA R19, R89, R19, R74 ;  /* 0x0000001359137223 */ /* 0x000fe2000000004a */
[-C--:B0-----:R-:W-:Y:S01]  /*1380*/  FMUL R73, R76, R90.reuse ;  /* 0x0000005a4c497220 */ /* 0x081fe20000400000 */
[----:B------:R-:W-:-:S03]  /*1390*/  FMUL R72, R77, R90 ;  /* 0x0000005a4d487220 */ /* 0x000fc60000400000 */
[C---:B------:R-:W-:Y:S01]  /*13a0*/  FFMA R20, R89.reuse, R20, R73 ;  /* 0x0000001459147223 */ /* 0x040fe20000000049 */
[----:B------:R-:W-:Y:S01]  /*13b0*/  FFMA R21, R89, R21, R72 ;  /* 0x0000001559157223 */ /* 0x000fe20000000048 */
[-C--:B------:R-:W-:Y:S01]  /*13c0*/  FMUL R73, R78, R90.reuse ;  /* 0x0000005a4e497220 */ /* 0x080fe20000400000 */
[----:B------:R-:W-:-:S03]  /*13d0*/  FMUL R72, R79, R90 ;  /* 0x0000005a4f487220 */ /* 0x000fc60000400000 */
[C---:B------:R-:W-:Y:S01]  /*13e0*/  FFMA R22, R89.reuse, R22, R73 ;  /* 0x0000001659167223 */ /* 0x040fe20000000049 */
[----:B------:R-:W-:Y:S01]  /*13f0*/  FFMA R23, R89, R23, R72 ;  /* 0x0000001759177223 */ /* 0x000fe20000000048 */
[-C--:B------:R-:W-:Y:S01]  /*1400*/  FMUL R72, R81, R90.reuse ;  /* 0x0000005a51487220 */ /* 0x080fe20000400000 */
[-C--:B------:R-:W-:Y:S01]  /*1410*/  FMUL R73, R82, R90.reuse ;  /* 0x0000005a52497220 */ /* 0x080fe20000400000 */
[----:B--2---:R-:W-:Y:S01]  /*1420*/  FMUL R76, R41, R90 ;  /* 0x0000005a294c7220 */ /* 0x004fe20000400000 */
[----:B------:R-:W-:Y:S01]  /*1430*/  LDS.128 R80, [R84+0x70] ;  /* 0x0000700054507984 */ /* 0x000fe20000000c00 */
[C---:B------:R-:W-:Y:S01]  /*1440*/  FFMA R17, R89.reuse, R17, R72 ;  /* 0x0000001159117223 */ /* 0x040fe20000000048 */
[C---:B------:R-:W-:Y:S01]  /*1450*/  FFMA R18, R89.reuse, R18, R73 ;  /* 0x0000001259127223 */ /* 0x040fe20000000049 */
[----:B------:R-:W-:Y:S01]  /*1460*/  FFMA R5, R89, R5, R76 ;  /* 0x0000000559057223 */ /* 0x000fe2000000004c */
[----:B------:R-:W0:Y:S01]  /*1470*/  LDS.128 R72, [R84+0x50] ;  /* 0x0000500054487984 */ /* 0x000e220000000c00 */
[-C--:B------:R-:W-:Y:S01]  /*1480*/  FMUL R40, R40, R90.reuse ;  /* 0x0000005a28287220 */ /* 0x080fe20000400000 */
[----:B------:R-:W-:-:S02]  /*1490*/  FMUL R42, R42, R90 ;  /* 0x0000005a2a2a7220 */ /* 0x000fc40000400000 */
[----:B------:R2:W3:Y:S01]  /*14a0*/  LDS.128 R76, [R84+0x60] ;  /* 0x00006000544c7984 */ /* 0x0004e20000000c00 */
[----:B------:R-:W-:Y:S01]  /*14b0*/  FFMA R4, R89, R4, R40 ;  /* 0x0000000459047223 */ /* 0x000fe20000000028 */
[----:B------:R-:W-:Y:S01]  /*14c0*/  FMUL R40, R43, R90 ;  /* 0x0000005a2b287220 */ /* 0x000fe20000400000 */
[----:B------:R-:W-:-:S03]  /*14d0*/  FFMA R6, R89, R6, R42 ;  /* 0x0000000659067223 */ /* 0x000fc6000000002a */
[----:B------:R-:W-:Y:S01]  /*14e0*/  FFMA R7, R89, R7, R40 ;  /* 0x0000000759077223 */ /* 0x000fe20000000028 */
[----:B--2---:R-:W-:Y:S01]  /*14f0*/  IADD3 R84, PT, PT, R84, 0x80, RZ ;  /* 0x0000008054547810 */ /* 0x004fe20007ffe0ff */
[-C--:B0-----:R-:W-:Y:S01]  /*1500*/  FMUL R41, R72, R90.reuse ;  /* 0x0000005a48297220 */ /* 0x081fe20000400000 */
[-C--:B------:R-:W-:Y:S01]  /*1510*/  FMUL R72, R73, R90.reuse ;  /* 0x0000005a49487220 */ /* 0x080fe20000400000 */
[-C--:B------:R-:W-:Y:S01]  /*1520*/  FMUL R43, R74, R90.reuse ;  /* 0x0000005a4a2b7220 */ /* 0x080fe20000400000 */
[-C--:B------:R-:W-:Y:S01]  /*1530*/  FMUL R74, R75, R90.reuse ;  /* 0x0000005a4b4a7220 */ /* 0x080fe20000400000 */
[-C--:B---3--:R-:W-:Y:S01]  /*1540*/  FMUL R73, R76, R90.reuse ;  /* 0x0000005a4c497220 */ /* 0x088fe20000400000 */
[-C--:B------:R-:W-:Y:S01]  /*1550*/  FMUL R76, R77, R90.reuse ;  /* 0x0000005a4d4c7220 */ /* 0x080fe20000400000 */
[-C--:B------:R-:W-:Y:S01]  /*1560*/  FMUL R75, R78, R90.reuse ;  /* 0x0000005a4e4b7220 */ /* 0x080fe20000400000 */
[-C--:B------:R-:W-:Y:S01]  /*1570*/  FMUL R78, R79, R90.reuse ;  /* 0x0000005a4f4e7220 */ /* 0x080fe20000400000 */
[-C--:B------:R-:W-:Y:S01]  /*1580*/  FMUL R77, R80, R90.reuse ;  /* 0x0000005a504d7220 */ /* 0x080fe20000400000 */
[-C--:B------:R-:W-:Y:S01]  /*1590*/  FMUL R80, R81, R90.reuse ;  /* 0x0000005a51507220 */ /* 0x080fe20000400000 */
[-C--:B------:R-:W-:Y:S01]  /*15a0*/  FMUL R79, R82, R90.reuse ;  /* 0x0000005a524f7220 */ /* 0x080fe20000400000 */
[----:B------:R-:W-:Y:S01]  /*15b0*/  FMUL R90, R83, R90 ;  /* 0x0000005a535a7220 */ /* 0x000fe20000400000 */
[C---:B------:R-:W-:Y:S01]  /*15c0*/  FFMA R8, R89.reuse, R8, R41 ;  /* 0x0000000859087223 */ /* 0x040fe20000000029 */
        /* <DEDUP_REMOVED lines=10> */
[----:B------:R-:W-:Y:S01]  /*1670*/  FFMA R39, R89, R39, R90 ;  /* 0x0000002759277223 */ /* 0x000fe2000000005a */
[----:B------:R-:W-:Y:S06]  /*1680*/  @P0 BRA `(.L_x_16) ;  /* 0xfffffff400780947 */ /* 0x000fec000383ffff */
.L_x_11:
[----:B------:R-:W-:Y:S05]  /*1690*/  BSYNC.RECONVERGENT B1 ;  /* 0x0000000000017941 */ /* 0x000fea0003800200 */
.L_x_10:
[----:B------:R-:W0:Y:S01]  /*16a0*/  LDCU UR4, c[0x0][0x3a0] ;  /* 0x00007400ff0477ac */ /* 0x000e220008000800 */
[----:B------:R-:W-:Y:S02]  /*16b0*/  IADD3 R87, PT, PT, R87, 0x40, RZ ;  /* 0x0000004057577810 */ /* 0x000fe40007ffe0ff */
[----:B------:R-:W-:Y:S01]  /*16c0*/  IADD3 R86, PT, PT, R86, -0x40, RZ ;  /* 0xffffffc056567810 */ /* 0x000fe20007ffe0ff */
[----:B0-----:R-:W-:Y:S01]  /*16d0*/  IMAD.U32 R32, RZ, RZ, UR4 ;  /* 0x00000004ff207e24 */ /* 0x001fe2000f8e00ff */
[----:B------:R-:W-:Y:S04]  /*16e0*/  BAR.SYNC.DEFER_BLOCKING 0x0 ;  /* 0x0000000000007b1d */ /* 0x000fe80000010000 */
[----:B------:R-:W-:-:S13]  /*16f0*/  ISETP.GE.AND P0, PT, R87, R32, PT ;  /* 0x000000205700720c */ /* 0x000fda0003f06270 */
[----:B------:R-:W-:Y:S05]  /*1700*/  @!P0 BRA `(.L_x_17) ;  /* 0xfffffff0001c8947 */ /* 0x000fea000383ffff */
[----:B------:R2:W-:Y:S04]  /*1710*/  STL.128 [R1], R28 ;  /* 0x0000001c01007387 */ /* 0x0005e80000100c00 */
[----:B------:R2:W-:Y:S04]  /*1720*/  STL.128 [R1+0x10], R24 ;  /* 0x0000101801007387 */ /* 0x0005e80000100c00 */
[----:B------:R2:W-:Y:S04]  /*1730*/  STL.128 [R1+0x20], R20 ;  /* 0x0000201401007387 */ /* 0x0005e80000100c00 */
[----:B------:R2:W-:Y:S04]  /*1740*/  STL.128 [R1+0x30], R16 ;  /* 0x0000301001007387 */ /* 0x0005e80000100c00 */
[----:B------:R2:W-:Y:S04]  /*1750*/  STL.128 [R1+0x40], R4 ;  /* 0x0000400401007387 */ /* 0x0005e80000100c00 */
[----:B------:R2:W-:Y:S04]  /*1760*/  STL.128 [R1+0x50], R8 ;  /* 0x0000500801007387 */ /* 0x0005e80000100c00 */
[----:B------:R2:W-:Y:S04]  /*1770*/  STL.128 [R1+0x60], R12 ;  /* 0x0000600c01007387 */ /* 0x0005e80000100c00 */
[----:B------:R2:W-:Y:S02]  /*1780*/  STL.128 [R1+0x70], R36 ;  /* 0x0000702401007387 */ /* 0x0005e40000100c00 */
.L_x_6:
[----:B------:R-:W-:Y:S05]  /*1790*/  BSYNC.RECONVERGENT B0 ;  /* 0x0000000000007941 */ /* 0x000fea0003800200 */
.L_x_5:
[----:B------:R-:W3:Y:S01]  /*17a0*/  S2R R0, SR_CTAID.X ;  /* 0x0000000000007919 */ /* 0x000ee20000002500 */
[----:B--2---:R-:W2:Y:S01]  /*17b0*/  LDC R24, c[0x0][0x3a4] ;  /* 0x0000e900ff187b82 */ /* 0x004ea20000000800 */
[----:B------:R-:W3:Y:S01]  /*17c0*/  S2R R3, SR_TID.X ;  /* 0x0000000000037919 */ /* 0x000ee20000002100 */
[----:B--2---:R-:W-:Y:S02]  /*17d0*/  ISETP.GE.AND P0, PT, R24, 0x1, PT ;  /* 0x000000011800780c */ /* 0x004fe40003f06270 */
[----:B---3--:R-:W-:-:S04]  /*17e0*/  LEA R3, R0, R3, 0x5 ;  /* 0x0000000300037211 */ /* 0x008fc800078e28ff */
[----:B------:R-:W-:-:S13]  /*17f0*/  ISETP.GE.OR P0, PT, R3, R32, !P0 ;  /* 0x000000200300720c */ /* 0x000fda0004706670 */
[----:B------:R-:W-:Y:S05]  /*1800*/  @P0 EXIT ;  /* 0x000000000000094d */ /* 0x000fea0003800000 */
[C---:B------:R-:W-:Y:S01]  /*1810*/  ISETP.GE.U32.AND P0, PT, R24.reuse, 0x10, PT ;  /* 0x000000101800780c */ /* 0x040fe20003f06070 */
[----:B------:R-:W-:Y:S01]  /*1820*/  IMAD R0, R3, R24, RZ ;  /* 0x0000001803007224 */ /* 0x000fe200078e02ff */
[----:B------:R-:W-:Y:S01]  /*1830*/  LOP3.LUT R25, R24, 0xf, RZ, 0xc0, !PT ;  /* 0x0000000f18197812 */ /* 0x000fe200078ec0ff */
[----:B------:R-:W-:-:S03]  /*1840*/  IMAD.MOV.U32 R7, RZ, RZ, RZ ;  /* 0x000000ffff077224 */ /* 0x000fc600078e00ff */
[----:B------:R-:W-:-:S07]  /*1850*/  ISETP.NE.AND P1, PT, R25, RZ, PT ;  /* 0x000000ff1900720c */ /* 0x000fce0003f25270 */
[----:B------:R-:W-:Y:S06]  /*1860*/  @!P0 BRA `(.L_x_18) ;  /* 0x00000000008c8947 */ /* 0x000fec0003800000 */
[----:B------:R-:W2:Y:S01]  /*1870*/  LDCU.64 UR4, c[0x0][0x398] ;  /* 0x00007300ff0477ac */ /* 0x000ea20008000a00 */
[----:B------:R-:W-:Y:S02]  /*1880*/  LOP3.LUT R7, R24, 0x7ffffff0, RZ, 0xc0, !PT ;  /* 0x7ffffff018077812 */ /* 0x000fe400078ec0ff */
[----:B------:R-:W-:Y:S02]  /*1890*/  IADD3 R6, PT, PT, R1, 0x20, RZ ;  /* 0x0000002001067810 */ /* 0x000fe40007ffe0ff */
[----:B------:R-:W-:Y:S01]  /*18a0*/  MOV R5, R0 ;  /* 0x0000000000057202 */ /* 0x000fe20000000f00 */
[----:B------:R-:W-:Y:S01]  /*18b0*/  IMAD.MOV R4, RZ, RZ, -R7 ;  /* 0x000000ffff047224 */ /* 0x000fe200078e0a07 */
[----:B--2---:R-:W-:-:S04]  /*18c0*/  UIADD3 UR4, UP0, UPT, UR4, 0x20, URZ ;  /* 0x0000002004047890 */ /* 0x004fc8000ff1e0ff */
[----:B------:R-:W-:-:S12]  /*18d0*/  UIADD3.X UR5, UPT, UPT, URZ, UR5, URZ, UP0, !UPT ;  /* 0x00000005ff057290 */ /* 0x000fd800087fe4ff */
.L_x_19:
[----:B0-2---:R-:W2:Y:S04]  /*18e0*/  LDL.128 R8, [R6+-0x20] ;  /* 0xffffe00006087983 */ /* 0x005ea80000100c00 */
[----:B------:R-:W3:Y:S04]  /*18f0*/  LDL.128 R12, [R6+-0x10] ;  /* 0xfffff000060c7983 */ /* 0x000ee80000100c00 */
[----:B------:R-:W4:Y:S04]  /*1900*/  LDL.128 R16, [R6] ;  /* 0x0000000006107983 */ /* 0x000f280000100c00 */
[----:B------:R0:W5:Y:S01]  /*1910*/  LDL.128 R20, [R6+0x10] ;  /* 0x0000100006147983 */ /* 0x0001620000100c00 */
[----:B------:R-:W-:Y:S01]  /*1920*/  MOV R2, UR4 ;  /* 0x0000000400027c02 */ /* 0x000fe20008000f00 */
[----:B------:R-:W-:Y:S01]  /*1930*/  VIADD R4, R4, 0x10 ;  /* 0x0000001004047836 */ /* 0x000fe20000000000 */
[----:B------:R-:W-:-:S04]  /*1940*/  MOV R3, UR5 ;  /* 0x0000000500037c02 */ /* 0x000fc80008000f00 */
[----:B------:R-:W-:Y:S01]  /*1950*/  ISETP.NE.AND P0, PT, R4, RZ, PT ;  /* 0x000000ff0400720c */ /* 0x000fe20003f05270 */
[C---:B------:R-:W-:Y:S01]  /*1960*/  IMAD.WIDE R2, R5.reuse, 0x4, R2 ;  /* 0x0000000405027825 */ /* 0x040fe200078e0202 */
[----:B0-----:R-:W-:Y:S02]  /*1970*/  IADD3 R6, PT, PT, R6, 0x40, RZ ;  /* 0x0000004006067810 */ /* 0x001fe40007ffe0ff */
[----:B------:R-:W-:Y:S02]  /*1980*/  IADD3 R5, PT, PT, R5, 0x10, RZ ;  /* 0x0000001005057810 */ /* 0x000fe40007ffe0ff */
[----:B--2---:R2:W-:Y:S04]  /*1990*/  STG.E desc[UR8][R2.64+-0x20], R8 ;  /* 0xffffe00802007986 */ /* 0x0045e8000c101908 */
[----:B------:R2:W-:Y:S04]  /*19a0*/  STG.E desc[UR8][R2.64+-0x1c], R9 ;  /* 0xffffe40902007986 */ /* 0x0005e8000c101908 */
[----:B------:R2:W-:Y:S04]  /*19b0*/  STG.E desc[UR8][R2.64+-0x18], R10 ;  /* 0xffffe80a02007986 */ /* 0x0005e8000c101908 */
[----:B------:R2:W-:Y:S04]  /*19c0*/  STG.E desc[UR8][R2.64+-0x14], R11 ;  /* 0xffffec0b02007986 */ /* 0x0005e8000c101908 */
[----:B---3--:R2:W-:Y:S04]  /*19d0*/  STG.E desc[UR8][R2.64+-0x10], R12 ;  /* 0xfffff00c02007986 */ /* 0x0085e8000c101908 */
[----:B------:R2:W-:Y:S04]  /*19e0*/  STG.E desc[UR8][R2.64+-0xc], R13 ;  /* 0xfffff40d02007986 */ /* 0x0005e8000c101908 */
[----:B------:R2:W-:Y:S04]  /*19f0*/  STG.E desc[UR8][R2.64+-0x8], R14 ;  /* 0xfffff80e02007986 */ /* 0x0005e8000c101908 */
[----:B------:R2:W-:Y:S04]  /*1a00*/  STG.E desc[UR8][R2.64+-0x4], R15 ;  /* 0xfffffc0f02007986 */ /* 0x0005e8000c101908 */
[----:B----4-:R2:W-:Y:S04]  /*1a10*/  STG.E desc[UR8][R2.64], R16 ;  /* 0x0000001002007986 */ /* 0x0105e8000c101908 */
[----:B------:R2:W-:Y:S04]  /*1a20*/  STG.E desc[UR8][R2.64+0x4], R17 ;  /* 0x0000041102007986 */ /* 0x0005e8000c101908 */
[----:B------:R2:W-:Y:S04]  /*1a30*/  STG.E desc[UR8][R2.64+0x8], R18 ;  /* 0x0000081202007986 */ /* 0x0005e8000c101908 */
[----:B------:R2:W-:Y:S04]  /*1a40*/  STG.E desc[UR8][R2.64+0xc], R19 ;  /* 0x00000c1302007986 */ /* 0x0005e8000c101908 */
[----:B-----5:R2:W-:Y:S04]  /*1a50*/  STG.E desc[UR8][R2.64+0x10], R20 ;  /* 0x0000101402007986 */ /* 0x0205e8000c101908 */
[----:B------:R2:W-:Y:S04]  /*1a60*/  STG.E desc[UR8][R2.64+0x14], R21 ;  /* 0x0000141502007986 */ /* 0x0005e8000c101908 */
[----:B------:R2:W-:Y:S04]  /*1a70*/  STG.E desc[UR8][R2.64+0x18], R22 ;  /* 0x0000181602007986 */ /* 0x0005e8000c101908 */
[----:B------:R2:W-:Y:S01]  /*1a80*/  STG.E desc[UR8][R2.64+0x1c], R23 ;  /* 0x00001c1702007986 */ /* 0x0005e2000c101908 */
[----:B------:R-:W-:Y:S05]  /*1a90*/  @P0 BRA `(.L_x_19) ;  /* 0xfffffffc00900947 */ /* 0x000fea000383ffff */
.L_x_18:
[----:B------:R-:W-:Y:S05]  /*1aa0*/  @!P1 EXIT ;  /* 0x000000000000994d */ /* 0x000fea0003800000 */
[----:B------:R-:W-:Y:S02]  /*1ab0*/  ISETP.GE.U32.AND P0, PT, R25, 0x8, PT ;  /* 0x000000081900780c */ /* 0x000fe40003f06070 */
[----:B--2---:R-:W-:-:S04]  /*1ac0*/  LOP3.LUT R16, R24, 0x7, RZ, 0xc0, !PT ;  /* 0x0000000718107812 */ /* 0x004fc800078ec0ff */
[----:B------:R-:W-:-:S07]  /*1ad0*/  ISETP.NE.AND P1, PT, R16, RZ, PT ;  /* 0x000000ff1000720c */ /* 0x000fce0003f25270 */
[----:B------:R-:W-:Y:S06]  /*1ae0*/  @!P0 BRA `(.L_x_20) ;  /* 0x00000000003c8947 */ /* 0x000fec0003800000 */
[----:B------:R-:W-:Y:S01]  /*1af0*/  IMAD R4, R7, 0x4, R88 ;  /* 0x0000000407047824 */ /* 0x000fe200078e0258 */
[----:B0-----:R-:W0:Y:S04]  /*1b00*/  LDC.64 R2, c[0x0][0x398] ;  /* 0x0000e600ff027b82 */ /* 0x001e280000000a00 */
[----:B------:R-:W2:Y:S04]  /*1b10*/  LDL.128 R8, [R4] ;  /* 0x0000000004087983 */ /* 0x000ea80000100c00 */
[----:B------:R-:W3:Y:S01]  /*1b20*/  LDL.128 R12, [R4+0x10] ;  /* 0x00001000040c7983 */ /* 0x000ee20000100c00 */
[----:B------:R-:W-:-:S02]  /*1b30*/  IADD3 R5, PT, PT, R0, R7, RZ ;  /* 0x0000000700057210 */ /* 0x000fc40007ffe0ff */
[----:B------:R-:W-:-:S03]  /*1b40*/  IADD3 R7, PT, PT, R7, 0x8, RZ ;  /* 0x0000000807077810 */ /* 0x000fc60007ffe0ff */
[----:B0-----:R-:W-:-:S05]  /*1b50*/  IMAD.WIDE R2, R5, 0x4, R2 ;  /* 0x0000000405027825 */ /* 0x001fca00078e0202 */
[----:B--2---:R2:W-:Y:S04]  /*1b60*/  STG.E desc[UR8][R2.64], R8 ;  /* 0x0000000802007986 */ /* 0x0045e8000c101908 */
[----:B------:R2:W-:Y:S04]  /*1b70*/  STG.E desc[UR8][R2.64+0x4], R9 ;  /* 0x0000040902007986 */ /* 0x0005e8000c101908 */
[----:B------:R2:W-:Y:S04]  /*1b80*/  STG.E desc[UR8][R2.64+0x8], R10 ;  /* 0x0000080a02007986 */ /* 0x0005e8000c101908 */
[----:B------:R2:W-:Y:S04]  /*1b90*/  STG.E desc[UR8][R2.64+0xc], R11 ;  /* 0x00000c0b02007986 */ /* 0x0005e8000c101908 */
[----:B---3--:R2:W-:Y:S04]  /*1ba0*/  STG.E desc[UR8][R2.64+0x10], R12 ;  /* 0x0000100c02007986 */ /* 0x0085e8000c101908 */
[----:B------:R2:W-:Y:S04]  /*1bb0*/  STG.E desc[UR8][R2.64+0x14], R13 ;  /* 0x0000140d02007986 */ /* 0x0005e8000c101908 */
[----:B------:R2:W-:Y:S04]  /*1bc0*/  STG.E desc[UR8][R2.64+0x18], R14 ;  /* 0x0000180e02007986 */ /* 0x0005e8000c101908 */
[----:B------:R2:W-:Y:S02]  /*1bd0*/  STG.E desc[UR8][R2.64+0x1c], R15 ;  /* 0x00001c0f02007986 */ /* 0x0005e4000c101908 */
.L_x_20:
[----:B------:R-:W-:Y:S05]  /*1be0*/  @!P1 EXIT ;  /* 0x000000000000994d */ /* 0x000fea0003800000 */
[----:B------:R-:W-:Y:S02]  /*1bf0*/  ISETP.GE.U32.AND P0, PT, R16, 0x4, PT ;  /* 0x000000041000780c */ /* 0x000fe40003f06070 */
[----:B------:R-:W-:-:S04]  /*1c00*/  LOP3.LUT R6, R24, 0x3, RZ, 0xc0, !PT ;  /* 0x0000000318067812 */ /* 0x000fc800078ec0ff */
[----:B------:R-:W-:-:S07]  /*1c10*/  ISETP.NE.AND P1, PT, R6, RZ, PT ;  /* 0x000000ff0600720c */ /* 0x000fce0003f25270 */
[----:B------:R-:W-:Y:S06]  /*1c20*/  @!P0 BRA `(.L_x_21) ;  /* 0x0000000000288947 */ /* 0x000fec0003800000 */
[C---:B------:R-:W-:Y:S01]  /*1c30*/  IMAD R4, R7.reuse, 0x4, R88 ;  /* 0x0000000407047824 */ /* 0x040fe200078e0258 */
[----:B0-2---:R-:W0:Y:S04]  /*1c40*/  LDC.64 R2, c[0x0][0x398] ;  /* 0x0000e600ff027b82 */ /* 0x005e280000000a00 */
[----:B------:R-:W2:Y:S01]  /*1c50*/  LDL.128 R8, [R4] ;  /* 0x0000000004087983 */ /* 0x000ea20000100c00 */
[----:B------:R-:W-:Y:S02]  /*1c60*/  IADD3 R5, PT, PT, R0, R7, RZ ;  /* 0x0000000700057210 */ /* 0x000fe40007ffe0ff */
[----:B------:R-:W-:-:S03]  /*1c70*/  IADD3 R7, PT, PT, R7, 0x4, RZ ;  /* 0x0000000407077810 */ /* 0x000fc60007ffe0ff */
[----:B0-----:R-:W-:-:S05]  /*1c80*/  IMAD.WIDE R2, R5, 0x4, R2 ;  /* 0x0000000405027825 */ /* 0x001fca00078e0202 */
[----:B--2---:R3:W-:Y:S04]  /*1c90*/  STG.E desc[UR8][R2.64], R8 ;  /* 0x0000000802007986 */ /* 0x0047e8000c101908 */
[----:B------:R3:W-:Y:S04]  /*1ca0*/  STG.E desc[UR8][R2.64+0x4], R9 ;  /* 0x0000040902007986 */ /* 0x0007e8000c101908 */
[----:B------:R3:W-:Y:S04]  /*1cb0*/  STG.E desc[UR8][R2.64+0x8], R10 ;  /* 0x0000080a02007986 */ /* 0x0007e8000c101908 */
[----:B------:R3:W-:Y:S02]  /*1cc0*/  STG.E desc[UR8][R2.64+0xc], R11 ;  /* 0x00000c0b02007986 */ /* 0x0007e4000c101908 */
.L_x_21:
[----:B------:R-:W-:Y:S05]  /*1cd0*/  @!P1 EXIT ;  /* 0x000000000000994d */ /* 0x000fea0003800000 */
[----:B------:R-:W4:Y:S01]  /*1ce0*/  LDC.64 R4, c[0x0][0x398] ;  /* 0x0000e600ff047b82 */ /* 0x000f220000000a00 */
[----:B--23--:R-:W-:Y:S01]  /*1cf0*/  IMAD.IADD R9, R0, 0x1, R7 ;  /* 0x0000000100097824 */ /* 0x00cfe200078e0207 */
[----:B------:R-:W-:Y:S01]  /*1d00*/  IADD3 R6, PT, PT, -R6, RZ, RZ ;  /* 0x000000ff06067210 */ /* 0x000fe20007ffe1ff */
[----:B------:R-:W-:-:S07]  /*1d10*/  IMAD R0, R7, 0x4, R88 ;  /* 0x0000000407007824 */ /* 0x000fce00078e0258 */
.L_x_22:
[----:B--2---:R2:W3:Y:S01]  /*1d20*/  LDL R7, [R0] ;  /* 0x0000000000077983 */ /* 0x0044e20000100800 */
[----:B0---4-:R-:W-:Y:S01]  /*1d30*/  IMAD.WIDE R2, R9, 0x4, R4 ;  /* 0x0000000409027825 */ /* 0x011fe200078e0204 */
[----:B------:R-:W-:-:S03]  /*1d40*/  IADD3 R6, PT, PT, R6, 0x1, RZ ;  /* 0x0000000106067810 */ /* 0x000fc60007ffe0ff */
[----:B------:R-:W-:Y:S01]  /*1d50*/  VIADD R9, R9, 0x1 ;  /* 0x0000000109097836 */ /* 0x000fe20000000000 */
[----:B------:R-:W-:Y:S02]  /*1d60*/  ISETP.NE.AND P0, PT, R6, RZ, PT ;  /* 0x000000ff0600720c */ /* 0x000fe40003f05270 */
[----:B--2---:R-:W-:Y:S01]  /*1d70*/  IADD3 R0, PT, PT, R0, 0x4, RZ ;  /* 0x0000000400007810 */ /* 0x004fe20007ffe0ff */
[----:B---3--:R2:W-:Y:S10]  /*1d80*/  STG.E desc[UR8][R2.64], R7 ;  /* 0x0000000702007986 */ /* 0x0085f4000c101908 */
[----:B------:R-:W-:Y:S05]  /*1d90*/  @P0 BRA `(.L_x_22) ;  /* 0xfffffffc00e00947 */ /* 0x000fea000383ffff */
[----:B------:R-:W-:Y:S05]  /*1da0*/  EXIT ;  /* 0x000000000000794d */ /* 0x000fea0003800000 */
        .weak           $__internal_0_$__cuda_sm3x_div_rn_noftz_f32_slowpath
        .type           $__internal_0_$__cuda_sm3x_div_rn_noftz_f32_slowpath,@function
        .size           $__internal_0_$__cuda_sm3x_div_rn_noftz_f32_slowpath,(.L_x_91 - $__internal_0_$__cuda_sm3x_div_rn_noftz_f32_slowpath)
$__internal_0_$__cuda_sm3x_div_rn_noftz_f32_slowpath:
[----:B------:R-:W-:Y:S01]  /*1db0*/  SHF.R.U32.HI R43, RZ, 0x17, R42 ;  /* 0x00000017ff2b7819 */ /* 0x000fe2000001162a */
[----:B------:R-:W-:Y:S01]  /*1dc0*/  BSSY.RECONVERGENT B3, `(.L_x_23) ;  /* 0x0000062000037945 */ /* 0x000fe20003800200 */
[----:B------:R-:W-:Y:S02]  /*1dd0*/  SHF.R.U32.HI R73, RZ, 0x17, R41 ;  /* 0x00000017ff497819 */ /* 0x000fe40000011629 */
[----:B------:R-:W-:Y:S02]  /*1de0*/  LOP3.LUT R43, R43, 0xff, RZ, 0xc0, !PT ;  /* 0x000000ff2b2b7812 */ /* 0x000fe400078ec0ff */
[----:B------:R-:W-:Y:S02]  /*1df0*/  LOP3.LUT R74, R73, 0xff, RZ, 0xc0, !PT ;  /* 0x000000ff494a7812 */ /* 0x000fe400078ec0ff */
[----:B------:R-:W-:-:S03]  /*1e00*/  IADD3 R76, PT, PT, R43, -0x1, RZ ;  /* 0xffffffff2b4c7810 */ /* 0x000fc60007ffe0ff */
[----:B------:R-:W-:Y:S01]  /*1e10*/  VIADD R75, R74, 0xffffffff ;  /* 0xffffffff4a4b7836 */ /* 0x000fe20000000000 */
[----:B------:R-:W-:-:S04]  /*1e20*/  ISETP.GT.U32.AND P0, PT, R76, 0xfd, PT ;  /* 0x000000fd4c00780c */ /* 0x000fc80003f04070 */
[----:B------:R-:W-:-:S13]  /*1e30*/  ISETP.GT.U32.OR P0, PT, R75, 0xfd, P0 ;  /* 0x000000fd4b00780c */ /* 0x000fda0000704470 */
[----:B------:R-:W-:Y:S01]  /*1e40*/  @!P0 MOV R73, RZ ;  /* 0x000000ff00498202 */ /* 0x000fe20000000f00 */
[----:B------:R-:W-:Y:S06]  /*1e50*/  @!P0 BRA `(.L_x_24) ;  /* 0x00000000005c8947 */ /* 0x000fec0003800000 */
[----:B------:R-:W-:Y:S02]  /*1e60*/  FSETP.GTU.FTZ.AND P0, PT, |R41|, +INF , PT ;  /* 0x7f8000002900780b */ /* 0x000fe40003f1c200 */
[----:B------:R-:W-:-:S04]  /*1e70*/  FSETP.GTU.FTZ.AND P1, PT, |R42|, +INF , PT ;  /* 0x7f8000002a00780b */ /* 0x000fc80003f3c200 */
[----:B------:R-:W-:-:S13]  /*1e80*/  PLOP3.LUT P0, PT, P0, P1, PT, 0xf8, 0x8f ;  /* 0x00000000008f781c */ /* 0x000fda0000703f70 */
[----:B------:R-:W-:Y:S05]  /*1e90*/  @P0 BRA `(.L_x_25) ;  /* 0x00000004004c0947 */ /* 0x000fea0003800000 */
[----:B------:R-:W-:-:S13]  /*1ea0*/  LOP3.LUT P0, RZ, R42, 0x7fffffff, R41, 0xc8, !PT ;  /* 0x7fffffff2aff7812 */ /* 0x000fda000780c829 */
[----:B------:R-:W-:Y:S05]  /*1eb0*/  @!P0 BRA `(.L_x_26) ;  /* 0x00000004003c8947 */ /* 0x000fea0003800000 */
[C---:B------:R-:W-:Y:S02]  /*1ec0*/  FSETP.NEU.FTZ.AND P1, PT, |R41|.reuse, +INF , PT ;  /* 0x7f8000002900780b */ /* 0x040fe40003f3d200 */
[----:B------:R-:W-:Y:S02]  /*1ed0*/  FSETP.NEU.FTZ.AND P2, PT, |R42|, +INF , PT ;  /* 0x7f8000002a00780b */ /* 0x000fe40003f5d200 */
[----:B------:R-:W-:-:S11]  /*1ee0*/  FSETP.NEU.FTZ.AND P0, PT, |R41|, +INF , PT ;  /* 0x7f8000002900780b */ /* 0x000fd60003f1d200 */
[----:B------:R-:W-:Y:S05]  /*1ef0*/  @!P2 BRA !P1, `(.L_x_26) ;  /* 0x00000004002ca947 */ /* 0x000fea0004800000 */
[----:B------:R-:W-:-:S04]  /*1f00*/  LOP3.LUT P1, RZ, R41, 0x7fffffff, RZ, 0xc0, !PT ;  /* 0x7fffffff29ff7812 */ /* 0x000fc8000782c0ff */
[----:B------:R-:W-:-:S13]  /*1f10*/  PLOP3.LUT P1, PT, P2, P1, PT, 0x2f, 0xf2 ;  /* 0x0000000000f2781c */ /* 0x000fda0001722577 */
[----:B------:R-:W-:Y:S05]  /*1f20*/  @P1 BRA `(.L_x_27) ;  /* 0x0000000400181947 */ /* 0x000fea0003800000 */
[----:B------:R-:W-:-:S04]  /*1f30*/  LOP3.LUT P1, RZ, R42, 0x7fffffff, RZ, 0xc0, !PT ;  /* 0x7fffffff2aff7812 */ /* 0x000fc8000782c0ff */
[----:B------:R-:W-:-:S13]  /*1f40*/  PLOP3.LUT P0, PT, P0, P1, PT, 0x2f, 0xf2 ;  /* 0x0000000000f2781c */ /* 0x000fda0000702577 */
[----:B------:R-:W-:Y:S05]  /*1f50*/  @P0 BRA `(.L_x_28) ;  /* 0x0000000400000947 */ /* 0x000fea0003800000 */
[----:B------:R-:W-:Y:S02]  /*1f60*/  ISETP.GE.AND P0, PT, R75, RZ, PT ;  /* 0x000000ff4b00720c */ /* 0x000fe40003f06270 */
[----:B------:R-:W-:-:S11]  /*1f70*/  ISETP.GE.AND P1, PT, R76, RZ, PT ;  /* 0x000000ff4c00720c */ /* 0x000fd60003f26270 */
[----:B------:R-:W-:Y:S01]  /*1f80*/  @P0 MOV R73, RZ ;  /* 0x000000ff00490202 */ /* 0x000fe20000000f00 */
[----:B------:R-:W-:Y:S02]  /*1f90*/  @!P0 IMAD.MOV.U32 R73, RZ, RZ, -0x40 ;  /* 0xffffffc0ff498424 */ /* 0x000fe400078e00ff */
[----:B------:R-:W-:Y:S01]  /*1fa0*/  @!P0 FFMA R41, R41, 1.84467440737095516160e+19, RZ ;  /* 0x5f80000029298823 */ /* 0x000fe200000000ff */
[----:B------:R-:W-:Y:S02]  /*1fb0*/  @!P1 FFMA R42, R42, 1.84467440737095516160e+19, RZ ;  /* 0x5f8000002a2a9823 */ /* 0x000fe400000000ff */
[----:B------:R-:W-:-:S07]  /*1fc0*/  @!P1 IADD3 R73, PT, PT, R73, 0x40, RZ ;  /* 0x0000004049499810 */ /* 0x000fce0007ffe0ff */
.L_x_24:
[----:B------:R-:W-:Y:S01]  /*1fd0*/  LEA R75, R43, 0xc0800000, 0x17 ;  /* 0xc08000002b4b7811 */ /* 0x000fe200078eb8ff */
[----:B------:R-:W-:Y:S01]  /*1fe0*/  VIADD R74, R74, 0xffffff81 ;  /* 0xffffff814a4a7836 */ /* 0x000fe20000000000 */
[----:B------:R-:W-:Y:S02]  /*1ff0*/  BSSY.RECONVERGENT B4, `(.L_x_29) ;  /* 0x0000035000047945 */ /* 0x000fe40003800200 */
[----:B------:R-:W-:Y:S01]  /*2000*/  IADD3 R76, PT, PT, -R75, R42, RZ ;  /* 0x0000002a4b4c7210 */ /* 0x000fe20007ffe1ff */
[C---:B------:R-:W-:Y:S01]  /*2010*/  IMAD R41, R74.reuse, -0x800000, R41 ;  /* 0xff8000004a297824 */ /* 0x040fe200078e0229 */
[----:B------:R-:W-:Y:S02]  /*2020*/  IADD3 R74, PT, PT, R74, 0x7f, -R43 ;  /* 0x0000007f4a4a7810 */ /* 0x000fe40007ffe82b */
[----:B------:R-:W0:Y:S01]  /*2030*/  MUFU.RCP R42, R76 ;  /* 0x0000004c002a7308 */ /* 0x000e220000001000 */
[----:B------:R-:W-:Y:S01]  /*2040*/  FADD.FTZ R78, -R76, -RZ ;  /* 0x800000ff4c4e7221 */ /* 0x000fe20000010100 */
[----:B------:R-:W-:-:S03]  /*2050*/  IADD3 R74, PT, PT, R74, R73, RZ ;  /* 0x000000494a4a7210 */ /* 0x000fc60007ffe0ff */
[----:B0-----:R-:W-:-:S04]  /*2060*/  FFMA R75, R42, R78, 1 ;  /* 0x3f8000002a4b7423 */ /* 0x001fc8000000004e */
[----:B------:R-:W-:-:S04]  /*2070*/  FFMA R42, R42, R75, R42 ;  /* 0x0000004b2a2a7223 */ /* 0x000fc8000000002a */
[----:B------:R-:W-:-:S04]  /*2080*/  FFMA R75, R41, R42, RZ ;  /* 0x0000002a294b7223 */ /* 0x000fc800000000ff */
[----:B------:R-:W-:-:S04]  /*2090*/  FFMA R77, R78, R75, R41 ;  /* 0x0000004b4e4d7223 */ /* 0x000fc80000000029 */
[----:B------:R-:W-:-:S04]  /*20a0*/  FFMA R75, R42, R77, R75 ;  /* 0x0000004d2a4b7223 */ /* 0x000fc8000000004b */
[----:B------:R-:W-:-:S04]  /*20b0*/  FFMA R78, R78, R75, R41 ;  /* 0x0000004b4e4e7223 */ /* 0x000fc80000000029 */
[----:B------:R-:W-:-:S05]  /*20c0*/  FFMA R41, R42, R78, R75 ;  /* 0x0000004e2a297223 */ /* 0x000fca000000004b */
[----:B------:R-:W-:-:S04]  /*20d0*/  SHF.R.U32.HI R43, RZ, 0x17, R41 ;  /* 0x00000017ff2b7819 */ /* 0x000fc80000011629 */
[----:B------:R-:W-:-:S04]  /*20e0*/  LOP3.LUT R43, R43, 0xff, RZ, 0xc0, !PT ;  /* 0x000000ff2b2b7812 */ /* 0x000fc800078ec0ff */
[----:B------:R-:W-:-:S05]  /*20f0*/  IADD3 R76, PT, PT, R43, R74, RZ ;  /* 0x0000004a2b4c7210 */ /* 0x000fca0007ffe0ff */
[----:B------:R-:W-:-:S05]  /*2100*/  VIADD R43, R76, 0xffffffff ;  /* 0xffffffff4c2b7836 */ /* 0x000fca0000000000 */
[----:B------:R-:W-:-:S13]  /*2110*/  ISETP.GE.U32.AND P0, PT, R43, 0xfe, PT ;  /* 0x000000fe2b00780c */ /* 0x000fda0003f06070 */
[----:B------:R-:W-:Y:S05]  /*2120*/  @!P0 BRA `(.L_x_30) ;  /* 0x0000000000808947 */ /* 0x000fea0003800000 */
[----:B------:R-:W-:-:S13]  /*2130*/  ISETP.GT.AND P0, PT, R76, 0xfe, PT ;  /* 0x000000fe4c00780c */ /* 0x000fda0003f04270 */
[----:B------:R-:W-:Y:S05]  /*2140*/  @P0 BRA `(.L_x_31) ;  /* 0x00000000006c0947 */ /* 0x000fea0003800000 */
[----:B------:R-:W-:-:S13]  /*2150*/  ISETP.GE.AND P0, PT, R76, 0x1, PT ;  /* 0x000000014c00780c */ /* 0x000fda0003f06270 */
[----:B------:R-:W-:Y:S05]  /*2160*/  @P0 BRA `(.L_x_32) ;  /* 0x0000000000740947 */ /* 0x000fea0003800000 */
[----:B------:R-:W-:Y:S02]  /*2170*/  ISETP.GE.AND P0, PT, R76, -0x18, PT ;  /* 0xffffffe84c00780c */ /* 0x000fe40003f06270 */
[----:B------:R-:W-:-:S11]  /*2180*/  LOP3.LUT R41, R41, 0x80000000, RZ, 0xc0, !PT ;  /* 0x8000000029297812 */ /* 0x000fd600078ec0ff */
[----:B------:R-:W-:Y:S05]  /*2190*/  @!P0 BRA `(.L_x_32) ;  /* 0x0000000000688947 */ /* 0x000fea0003800000 */
[-CC-:B------:R-:W-:Y:S01]  /*21a0*/  FFMA.RZ R43, R42, R78.reuse, R75.reuse ;  /* 0x0000004e2a2b7223 */ /* 0x180fe2000000c04b */
[C---:B------:R-:W-:Y:S02]  /*21b0*/  IADD3 R74, PT, PT, R76.reuse, 0x20, RZ ;  /* 0x000000204c4a7810 */ /* 0x040fe40007ffe0ff */
[----:B------:R-:W-:Y:S02]  /*21c0*/  ISETP.NE.AND P2, PT, R76, RZ, PT ;  /* 0x000000ff4c00720c */ /* 0x000fe40003f45270 */
[----:B------:R-:W-:Y:S01]  /*21d0*/  LOP3.LUT R73, R43, 0x7fffff, RZ, 0xc0, !PT ;  /* 0x007fffff2b497812 */ /* 0x000fe200078ec0ff */
[CCC-:B------:R-:W-:Y:S01]  /*21e0*/  FFMA.RP R43, R42.reuse, R78.reuse, R75.reuse ;  /* 0x0000004e2a2b7223 */ /* 0x1c0fe2000000804b */
[----:B------:R-:W-:Y:S01]  /*21f0*/  FFMA.RM R42, R42, R78, R75 ;  /* 0x0000004e2a2a7223 */ /* 0x000fe2000000404b */
[----:B------:R-:W-:Y:S02]  /*2200*/  ISETP.NE.AND P1, PT, R76, RZ, PT ;  /* 0x000000ff4c00720c */ /* 0x000fe40003f25270 */
[----:B------:R-:W-:-:S02]  /*2210*/  LOP3.LUT R73, R73, 0x800000, RZ, 0xfc, !PT ;  /* 0x0080000049497812 */ /* 0x000fc400078efcff */
[----:B------:R-:W-:Y:S02]  /*2220*/  IADD3 R75, PT, PT, -R76, RZ, RZ ;  /* 0x000000ff4c4b7210 */ /* 0x000fe40007ffe1ff */
[----:B------:R-:W-:Y:S02]  /*2230*/  SHF.L.U32 R74, R73, R74, RZ ;  /* 0x0000004a494a7219 */ /* 0x000fe400000006ff */
[----:B------:R-:W-:Y:S02]  /*2240*/  FSETP.NEU.FTZ.AND P0, PT, R43, R42, PT ;  /* 0x0000002a2b00720b */ /* 0x000fe40003f1d000 */
[----:B------:R-:W-:Y:S02]  /*2250*/  SEL R42, R75, RZ, P2 ;  /* 0x000000ff4b2a7207 */ /* 0x000fe40001000000 */
[----:B------:R-:W-:Y:S02]  /*2260*/  ISETP.NE.AND P1, PT, R74, RZ, P1 ;  /* 0x000000ff4a00720c */ /* 0x000fe40000f25270 */
[----:B------:R-:W-:-:S02]  /*2270*/  SHF.R.U32.HI R42, RZ, R42, R73 ;  /* 0x0000002aff2a7219 */ /* 0x000fc40000011649 */
[----:B------:R-:W-:Y:S02]  /*2280*/  PLOP3.LUT P0, PT, P0, P1, PT, 0xf8, 0x8f ;  /* 0x00000000008f781c */ /* 0x000fe40000703f70 */
[----:B------:R-:W-:Y:S02]  /*2290*/  SHF.R.U32.HI R74, RZ, 0x1, R42 ;  /* 0x00000001ff4a7819 */ /* 0x000fe4000001162a */
[----:B------:R-:W-:-:S04]  /*22a0*/  SEL R43, RZ, 0x1, !P0 ;  /* 0x00000001ff2b7807 */ /* 0x000fc80004000000 */
[----:B------:R-:W-:-:S04]  /*22b0*/  LOP3.LUT R43, R43, 0x1, R74, 0xf8, !PT ;  /* 0x000000012b2b7812 */ /* 0x000fc800078ef84a */
[----:B------:R-:W-:-:S05]  /*22c0*/  LOP3.LUT R43, R43, R42, RZ, 0xc0, !PT ;  /* 0x0000002a2b2b7212 */ /* 0x000fca00078ec0ff */
[----:B------:R-:W-:-:S05]  /*22d0*/  IMAD.IADD R74, R74, 0x1, R43 ;  /* 0x000000014a4a7824 */ /* 0x000fca00078e022b */
[----:B------:R-:W-:Y:S01]  /*22e0*/  LOP3.LUT R41, R74, R41, RZ, 0xfc, !PT ;  /* 0x000000294a297212 */ /* 0x000fe200078efcff */
[----:B------:R-:W-:Y:S06]  /*22f0*/  BRA `(.L_x_32) ;  /* 0x0000000000107947 */ /* 0x000fec0003800000 */
.L_x_31:
[----:B------:R-:W-:-:S04]  /*2300*/  LOP3.LUT R41, R41, 0x80000000, RZ, 0xc0, !PT ;  /* 0x8000000029297812 */ /* 0x000fc800078ec0ff */
[----:B------:R-:W-:Y:S01]  /*2310*/  LOP3.LUT R41, R41, 0x7f800000, RZ, 0xfc, !PT ;  /* 0x7f80000029297812 */ /* 0x000fe200078efcff */
[----:B------:R-:W-:Y:S06]  /*2320*/  BRA `(.L_x_32) ;  /* 0x0000000000047947 */ /* 0x000fec0003800000 */
.L_x_30:
[----:B------:R-:W-:-:S07]  /*2330*/  LEA R41, R74, R41, 0x17 ;  /* 0x000000294a297211 */ /* 0x000fce00078eb8ff */
.L_x_32:
[----:B------:R-:W-:Y:S05]  /*2340*/  BSYNC.RECONVERGENT B4 ;  /* 0x0000000000047941 */ /* 0x000fea0003800200 */
.L_x_29:
[----:B------:R-:W-:Y:S05]  /*2350*/  BRA `(.L_x_33) ;  /* 0x0000000000207947 */ /* 0x000fea0003800000 */
.L_x_28:
[----:B------:R-:W-:-:S04]  /*2360*/  LOP3.LUT R41, R42, 0x80000000, R41, 0x48, !PT ;  /* 0x800000002a297812 */ /* 0x000fc800078e4829 */
[----:B------:R-:W-:Y:S01]  /*2370*/  LOP3.LUT R41, R41, 0x7f800000, RZ, 0xfc, !PT ;  /* 0x7f80000029297812 */ /* 0x000fe200078efcff */
[----:B------:R-:W-:Y:S06]  /*2380*/  BRA `(.L_x_33) ;  /* 0x0000000000147947 */ /* 0x000fec0003800000 */
.L_x_27:
[----:B------:R-:W-:Y:S01]  /*2390*/  LOP3.LUT R41, R42, 0x80000000, R41, 0x48, !PT ;  /* 0x800000002a297812 */ /* 0x000fe200078e4829 */
[----:B------:R-:W-:Y:S06]  /*23a0*/  BRA `(.L_x_33) ;  /* 0x00000000000c7947 */ /* 0x000fec0003800000 */
.L_x_26:
[----:B------:R-:W0:Y:S01]  /*23b0*/  MUFU.RSQ R41, -QNAN ;  /* 0xffc0000000297908 */ /* 0x000e220000001400 */
[----:B------:R-:W-:Y:S05]  /*23c0*/  BRA `(.L_x_33) ;  /* 0x0000000000047947 */ /* 0x000fea0003800000 */
.L_x_25:
[----:B------:R-:W-:-:S07]  /*23d0*/  FADD.FTZ R41, R41, R42 ;  /* 0x0000002a29297221 */ /* 0x000fce0000010000 */
.L_x_33:
[----:B------:R-:W-:Y:S05]  /*23e0*/  BSYNC.RECONVERGENT B3 ;  /* 0x0000000000037941 */ /* 0x000fea0003800200 */
.L_x_23:
[----:B------:R-:W-:-:S04]  /*23f0*/  HFMA2 R73, -RZ, RZ, 0, 0 ;  /* 0x00000000ff497431 */ /* 0x000fc800000001ff */
[----:B0-----:R-:W-:Y:S05]  /*2400*/  RET.REL.NODEC R72 `(_Z10flash_attnPKfS0_S0_Pfii) ;  /* 0xffffffd848fc7950 */ /* 0x001fea0003c3ffff */
.L_x_34:
[----:B------:R-:W-:-:S00]  /*2410*/  BRA `(.L_x_34) ;  /* 0xfffffffc00fc7947 */ /* 0x000fc0000383ffff */
[----:B------:R-:W-:-:S00]  /*2420*/  NOP ;  /* 0x0000000000007918 */ /* 0x000fc00000000000 */
        /* <DEDUP_REMOVED lines=13> */
.L_x_91:


//--------------------- .text._Z10attn_naivePKfS0_S0_Pfi --------------------------
	.section	.text._Z10attn_naivePKfS0_S0_Pfi,"ax",@progbits
	.align	128
        .global         _Z10attn_naivePKfS0_S0_Pfi
        .type           _Z10attn_naivePKfS0_S0_Pfi,@function
        .size           _Z10attn_naivePKfS0_S0_Pfi,(.L_x_92 - _Z10attn_naivePKfS0_S0_Pfi)
        .other          _Z10attn_naivePKfS0_S0_Pfi,@"STO_CUDA_ENTRY STV_DEFAULT"
_Z10attn_naivePKfS0_S0_Pfi:
.text._Z10attn_naivePKfS0_S0_Pfi:
[----:B------:R-:W-:Y:S01]  /*0000*/  LDC R1, c[0x0][0x37c] ;  /* 0x0000df00ff017b82 */ /* 0x000fe20000000800 */
[----:B------:R-:W0:Y:S02]  /*0010*/  S2R R0, SR_TID.X ;  /* 0x0000000000007919 */ /* 0x000e240000002100 */
[----:B0-----:R-:W-:-:S13]  /*0020*/  ISETP.GT.U32.AND P0, PT, R0, 0x1f, PT ;  /* 0x0000001f0000780c */ /* 0x001fda0003f04070 */
[----:B------:R-:W-:Y:S05]  /*0030*/  @P0 EXIT ;  /* 0x000000000000094d */ /* 0x000fea0003800000 */
[----:B------:R-:W0:Y:S01]  /*0040*/  S2R R2, SR_CTAID.X ;  /* 0x0000000000027919 */ /* 0x000e220000002500 */
[----:B------:R-:W-:Y:S01]  /*0050*/  ISETP.NE.AND P0, PT, R0, RZ, PT ;  /* 0x000000ff0000720c */ /* 0x000fe20003f05270 */
[----:B------:R-:W1:Y:S01]  /*0060*/  LDCU.64 UR8, c[0x0][0x358] ;  /* 0x00006b00ff0877ac */ /* 0x000e620008000a00 */
[----:B------:R-:W-:Y:S01]  /*0070*/  BSSY.RECONVERGENT B0, `(.L_x_35) ;  /* 0x0000238000007945 */ /* 0x000fe20003800200 */
[----:B------:R-:W2:Y:S10]  /*0080*/  S2R R9, SR_CTAID.Y ;  /* 0x0000000000097919 */ /* 0x000eb40000002600 */
[----:B------:R-:W-:Y:S05]  /*0090*/  @P0 BRA `(.L_x_36) ;  /* 0x0000002000d40947 */ /* 0x000fea0003800000 */
[----:B------:R-:W3:Y:S01]  /*00a0*/  LDCU UR6, c[0x0][0x3a0] ;  /* 0x00007400ff0677ac */ /* 0x000ee20008000800 */
[----:B------:R-:W-:Y:S01]  /*00b0*/  MOV R0, 0xff7fffff ;  /* 0xff7fffff00007802 */ /* 0x000fe20000000f00 */
[----:B---3--:R-:W-:-:S09]  /*00c0*/  UISETP.GE.AND UP0, UPT, UR6, 0x1, UPT ;  /* 0x000000010600788c */ /* 0x008fd2000bf06270 */
[----:B------:R-:W-:Y:S05]  /*00d0*/  BRA.U !UP0, `(.L_x_37) ;  /* 0x0000000908ec7547 */ /* 0x000fea000b800000 */
[----:B------:R-:W3:Y:S01]  /*00e0*/  LDC.64 R4, c[0x0][0x380] ;  /* 0x0000e000ff047b82 */ /* 0x000ee20000000a00 */
[----:B0-2---:R-:W-:-:S04]  /*00f0*/  LEA R3, R2, R9, 0x3 ;  /* 0x0000000902037211 */ /* 0x005fc800078e18ff */
[----:B------:R-:W-:-:S03]  /*0100*/  SHF.L.U32 R3, R3, 0x5, RZ ;  /* 0x0000000503037819 */ /* 0x000fc600000006ff */
[----:B------:R-:W0:Y:S02]  /*0110*/  LDC.64 R6, c[0x0][0x388] ;  /* 0x0000e200ff067b82 */ /* 0x000e240000000a00 */
[----:B---3--:R-:W-:-:S05]  /*0120*/  IMAD.WIDE.U32 R4, R3, 0x4, R4 ;  /* 0x0000000403047825 */ /* 0x008fca00078e0004 */
[----:B-1----:R1:W5:Y:S04]  /*0130*/  LDG.E R0, desc[UR8][R4.64] ;  /* 0x0000000804007981 */ /* 0x002368000c1e1900 */
[----:B------:R1:W5:Y:S04]  /*0140*/  LDG.E R3, desc[UR8][R4.64+0x4] ;  /* 0x0000040804037981 */ /* 0x000368000c1e1900 */
        /* <DEDUP_REMOVED lines=29> */
[----:B------:R1:W5:Y:S01]  /*0320*/  LDG.E R38, desc[UR8][R4.64+0x7c] ;  /* 0x00007c0804267981 */ /* 0x000362000c1e1900 */
[----:B------:R-:W2:Y:S01]  /*0330*/  S2UR UR5, SR_CgaCtaId ;  /* 0x00000000000579c3 */ /* 0x000ea20000008800 */
[----:B0-----:R-:W-:Y:S01]  /*0340*/  IMAD.WIDE.U32 R6, R9, 0x80, R6 ;  /* 0x0000008009067825 */ /* 0x001fe200078e0006 */
[----:B------:R-:W-:Y:S01]  /*0350*/  UMOV UR4, 0x400 ;  /* 0x0000040000047882 */ /* 0x000fe20000000000 */
[----:B------:R-:W-:Y:S01]  /*0360*/  UIADD3 UR7, UPT, UPT, -UR6, URZ, URZ ;  /* 0x000000ff06077290 */ /* 0x000fe2000fffe1ff */
[----:B------:R-:W-:-:S04]  /*0370*/  IADD3 R6, P0, PT, R6, 0x40, RZ ;  /* 0x0000004006067810 */ /* 0x000fc80007f1e0ff */
[----:B------:R-:W-:Y:S01]  /*0380*/  IADD3.X R39, PT, PT, RZ, R7, RZ, P0, !PT ;  /* 0x00000007ff277210 */ /* 0x000fe200007fe4ff */
[----:B--2---:R-:W-:-:S07]  /*0390*/  ULEA UR5, UR5, UR4, 0x18 ;  /* 0x0000000405057291 */ /* 0x004fce000f8ec0ff */
[----:B-1----:R-:W-:-:S05]  /*03a0*/  UMOV UR4, UR5 ;  /* 0x0000000500047c82 */ /* 0x002fca0008000000 */
.L_x_38:
[----:B------:R-:W-:Y:S02]  /*03b0*/  MOV R4, R6 ;  /* 0x0000000600047202 */ /* 0x000fe40000000f00 */
[----:B------:R-:W-:-:S05]  /*03c0*/  MOV R5, R39 ;  /* 0x0000002700057202 */ /* 0x000fca0000000f00 */
[----:B------:R-:W2:Y:S04]  /*03d0*/  LDG.E R39, desc[UR8][R4.64+-0x40] ;  /* 0xffffc00804277981 */ /* 0x000ea8000c1e1900 */
[----:B------:R-:W3:Y:S04]  /*03e0*/  LDG.E R41, desc[UR8][R4.64+-0x3c] ;  /* 0xffffc40804297981 */ /* 0x000ee8000c1e1900 */
[----:B------:R-:W4:Y:S04]  /*03f0*/  LDG.E R42, desc[UR8][R4.64+-0x38] ;  /* 0xffffc808042a7981 */ /* 0x000f28000c1e1900 */
[----:B0-----:R-:W4:Y:S04]  /*0400*/  LDG.E R7, desc[UR8][R4.64+-0x34] ;  /* 0xffffcc0804077981 */ /* 0x001f28000c1e1900 */
[----:B------:R-:W4:Y:S01]  /*0410*/  LDG.E R6, desc[UR8][R4.64+-0x30] ;  /* 0xffffd00804067981 */ /* 0x000f22000c1e1900 */
[----:B--2--5:R-:W-:-:S03]  /*0420*/  FFMA R40, R0, R39, RZ ;  /* 0x0000002700287223 */ /* 0x024fc600000000ff */
[----:B------:R-:W2:Y:S01]  /*0430*/  LDG.E R39, desc[UR8][R4.64+-0x2c] ;  /* 0xffffd40804277981 */ /* 0x000ea2000c1e1900 */
[----:B---3--:R-:W-:-:S03]  /*0440*/  FFMA R41, R3, R41, R40 ;  /* 0x0000002903297223 */ /* 0x008fc60000000028 */
[----:B------:R-:W3:Y:S01]  /*0450*/  LDG.E R40, desc[UR8][R4.64+-0x28] ;  /* 0xffffd80804287981 */ /* 0x000ee2000c1e1900 */
[----:B----4-:R-:W-:-:S04]  /*0460*/  FFMA R41, R8, R42, R41 ;  /* 0x0000002a08297223 */ /* 0x010fc80000000029 */
[----:B------:R-:W-:Y:S02]  /*0470*/  FFMA R42, R10, R7, R41 ;  /* 0x000000070a2a7223 */ /* 0x000fe40000000029 */
[----:B------:R-:W4:Y:S02]  /*0480*/  LDG.E R7, desc[UR8][R4.64+-0x24] ;  /* 0xffffdc0804077981 */ /* 0x000f24000c1e1900 */
[----:B------:R-:W-:Y:S02]  /*0490*/  FFMA R41, R11, R6, R42 ;  /* 0x000000060b297223 */ /* 0x000fe4000000002a */
[----:B------:R-:W4:Y:S02]  /*04a0*/  LDG.E R6, desc[UR8][R4.64+-0x20] ;  /* 0xffffe00804067981 */ /* 0x000f24000c1e1900 */
[----:B--2---:R-:W-:Y:S02]  /*04b0*/  FFMA R42, R12, R39, R41 ;  /* 0x000000270c2a7223 */ /* 0x004fe40000000029 */
[----:B------:R-:W2:Y:S02]  /*04c0*/  LDG.E R39, desc[UR8][R4.64+-0x1c] ;  /* 0xffffe40804277981 */ /* 0x000ea4000c1e1900 */
[----:B---3--:R-:W-:-:S02]  /*04d0*/  FFMA R43, R13, R40, R42 ;  /* 0x000000280d2b7223 */ /* 0x008fc4000000002a */
[----:B------:R-:W3:Y:S04]  /*04e0*/  LDG.E R40, desc[UR8][R4.64+-0x18] ;  /* 0xffffe80804287981 */ /* 0x000ee8000c1e1900 */
[----:B------:R-:W3:Y:S01]  /*04f0*/  LDG.E R41, desc[UR8][R4.64+-0x14] ;  /* 0xffffec0804297981 */ /* 0x000ee2000c1e1900 */
[----:B----4-:R-:W-:-:S04]  /*0500*/  FFMA R42, R14, R7, R43 ;  /* 0x000000070e2a7223 */ /* 0x010fc8000000002b */
[----:B------:R-:W-:Y:S02]  /*0510*/  FFMA R7, R15, R6, R42 ;  /* 0x000000060f077223 */ /* 0x000fe4000000002a */
[----:B------:R-:W4:Y:S02]  /*0520*/  LDG.E R6, desc[UR8][R4.64+-0x10] ;  /* 0xfffff00804067981 */ /* 0x000f24000c1e1900 */
[----:B--2---:R-:W-:Y:S02]  /*0530*/  FFMA R42, R16, R39, R7 ;  /* 0x00000027102a7223 */ /* 0x004fe40000000007 */
[----:B------:R-:W2:Y:S02]  /*0540*/  LDG.E R7, desc[UR8][R4.64+-0xc] ;  /* 0xfffff40804077981 */ /* 0x000ea4000c1e1900 */
[----:B---3--:R-:W-:Y:S02]  /*0550*/  FFMA R39, R17, R40, R42 ;  /* 0x0000002811277223 */ /* 0x008fe4000000002a */
[----:B------:R-:W3:Y:S02]  /*0560*/  LDG.E R42, desc[UR8][R4.64+-0x8] ;  /* 0xfffff808042a7981 */ /* 0x000ee4000c1e1900 */
[----:B------:R-:W-:-:S02]  /*0570*/  FFMA R44, R18, R41, R39 ;  /* 0x00000029122c7223 */ /* 0x000fc40000000027 */
[----:B------:R-:W3:Y:S04]  /*0580*/  LDG.E R39, desc[UR8][R4.64+-0x4] ;  /* 0xfffffc0804277981 */ /* 0x000ee8000c1e1900 */
[----:B------:R-:W3:Y:S01]  /*0590*/  LDG.E R40, desc[UR8][R4.64] ;  /* 0x0000000804287981 */ /* 0x000ee2000c1e1900 */
[----:B----4-:R-:W-:-:S04]  /*05a0*/  FFMA R41, R19, R6, R44 ;  /* 0x0000000613297223 */ /* 0x010fc8000000002c */
[----:B--2---:R-:W-:Y:S02]  /*05b0*/  FFMA R6, R20, R7, R41 ;  /* 0x0000000714067223 */ /* 0x004fe40000000029 */
[----:B------:R-:W2:Y:S02]  /*05c0*/  LDG.E R7, desc[UR8][R4.64+0x4] ;  /* 0x0000040804077981 */ /* 0x000ea4000c1e1900 */
[----:B---3--:R-:W-:Y:S02]  /*05d0*/  FFMA R41, R21, R42, R6 ;  /* 0x0000002a15297223 */ /* 0x008fe40000000006 */
[----:B------:R-:W3:Y:S02]  /*05e0*/  LDG.E R6, desc[UR8][R4.64+0x8] ;  /* 0x0000080804067981 */ /* 0x000ee4000c1e1900 */
[----:B------:R-:W-:Y:S02]  /*05f0*/  FFMA R42, R22, R39, R41 ;  /* 0x00000027162a7223 */ /* 0x000fe40000000029 */
[----:B------:R-:W4:Y:S02]  /*0600*/  LDG.E R39, desc[UR8][R4.64+0xc] ;  /* 0x00000c0804277981 */ /* 0x000f24000c1e1900 */
[----:B------:R-:W-:-:S02]  /*0610*/  FFMA R43, R23, R40, R42 ;  /* 0x00000028172b7223 */ /* 0x000fc4000000002a */
[----:B------:R-:W4:Y:S04]  /*0620*/  LDG.E R40, desc[UR8][R4.64+0x10] ;  /* 0x0000100804287981 */ /* 0x000f28000c1e1900 */
[----:B------:R-:W4:Y:S01]  /*0630*/  LDG.E R41, desc[UR8][R4.64+0x14] ;  /* 0x0000140804297981 */ /* 0x000f22000c1e1900 */
[----:B--2---:R-:W-:-:S04]  /*0640*/  FFMA R42, R24, R7, R43 ;  /* 0x00000007182a7223 */ /* 0x004fc8000000002b */
[----:B---3--:R-:W-:Y:S02]  /*0650*/  FFMA R7, R25, R6, R42 ;  /* 0x0000000619077223 */ /* 0x008fe4000000002a */
[----:B------:R-:W2:Y:S02]  /*0660*/  LDG.E R6, desc[UR8][R4.64+0x18] ;  /* 0x0000180804067981 */ /* 0x000ea4000c1e1900 */
[----:B----4-:R-:W-:Y:S02]  /*0670*/  FFMA R42, R26, R39, R7 ;  /* 0x000000271a2a7223 */ /* 0x010fe40000000007 */
        /* <DEDUP_REMOVED lines=16> */
[----:B------:R-:W-:-:S04]  /*0780*/  UIADD3 UR7, UPT, UPT, UR7, 0x1, URZ ;  /* 0x0000000107077890 */ /* 0x000fc8000fffe0ff */
[----:B------:R-:W-:Y:S01]  /*0790*/  UISETP.NE.AND UP0, UPT, UR7, URZ, UPT ;  /* 0x000000ff0700728c */ /* 0x000fe2000bf05270 */
[----:B--2---:R-:W-:-:S04]  /*07a0*/  FFMA R40, R34, R7, R43 ;  /* 0x0000000722287223 */ /* 0x004fc8000000002b */
[----:B---3--:R-:W-:-:S04]  /*07b0*/  FFMA R7, R35, R6, R40 ;  /* 0x0000000623077223 */ /* 0x008fc80000000028 */
[----:B----4-:R-:W-:-:S04]  /*07c0*/  FFMA R6, R36, R39, R7 ;  /* 0x0000002724067223 */ /* 0x010fc80000000007 */
[----:B------:R-:W-:Y:S01]  /*07d0*/  FFMA R7, R37, R42, R6 ;  /* 0x0000002a25077223 */ /* 0x000fe20000000006 */
[----:B------:R-:W-:-:S03]  /*07e0*/  IADD3 R6, P0, PT, R4, 0x400, RZ ;  /* 0x0000040004067810 */ /* 0x000fc60007f1e0ff */
[----:B------:R-:W-:Y:S01]  /*07f0*/  FFMA R7, R38, R41, R7 ;  /* 0x0000002926077223 */ /* 0x000fe20000000007 */
[----:B------:R-:W-:-:S03]  /*0800*/  IADD3.X R39, PT, PT, RZ, R5, RZ, P0, !PT ;  /* 0x00000005ff277210 */ /* 0x000fc600007fe4ff */
[----:B------:R-:W-:-:S05]  /*0810*/  FMUL R7, R7, 0.17677669227123260498 ;  /* 0x3e3504f307077820 */ /* 0x000fca0000400000 */
[----:B------:R0:W-:Y:S01]  /*0820*/  STS [UR4], R7 ;  /* 0x00000007ff007988 */ /* 0x0001e20008000804 */
[----:B------:R-:W-:Y:S01]  /*0830*/  UIADD3 UR4, UPT, UPT, UR4, 0x4, URZ ;  /* 0x0000000404047890 */ /* 0x000fe2000fffe0ff */
[----:B------:R-:W-:Y:S11]  /*0840*/  BRA.U UP0, `(.L_x_38) ;  /* 0xfffffff900d87547 */ /* 0x000ff6000b83ffff */
[----:B------:R-:W-:Y:S01]  /*0850*/  UISETP.GE.U32.AND UP1, UPT, UR6, 0x10, UPT ;  /* 0x000000100600788c */ /* 0x000fe2000bf26070 */
[----:B------:R-:W-:Y:S01]  /*0860*/  MOV R0, 0xff7fffff ;  /* 0xff7fffff00007802 */ /* 0x000fe20000000f00 */
[----:B------:R-:W-:Y:S01]  /*0870*/  ULOP3.LUT UR7, UR6, 0xf, URZ, 0xc0, !UPT ;  /* 0x0000000f06077892 */ /* 0x000fe2000f8ec0ff */
[----:B------:R-:W-:-:S03]  /*0880*/  UMOV UR4, URZ ;  /* 0x000000ff00047c82 */ /* 0x000fc60008000000 */
[----:B------:R-:W-:-:S03]  /*0890*/  UISETP.NE.AND UP0, UPT, UR7, URZ, UPT ;  /* 0x000000ff0700728c */ /* 0x000fc6000bf05270 */
[----:B------:R-:W-:Y:S08]  /*08a0*/  BRA.U !UP1, `(.L_x_39) ;  /* 0x0000000109507547 */ /* 0x000ff0000b800000 */
[----:B------:R-:W-:Y:S01]  /*08b0*/  ULOP3.LUT UR4, UR6, 0x7ffffff0, URZ, 0xc0, !UPT ;  /* 0x7ffffff006047892 */ /* 0x000fe2000f8ec0ff */
[----:B------:R-:W-:Y:S01]  /*08c0*/  MOV R0, 0xff7fffff ;  /* 0xff7fffff00007802 */ /* 0x000fe20000000f00 */
[----:B------:R-:W-:Y:S02]  /*08d0*/  UIADD3 UR5, UPT, UPT, UR5, 0x20, URZ ;  /* 0x0000002005057890 */ /* 0x000fe4000fffe0ff */
[----:B------:R-:W-:-:S12]  /*08e0*/  UIADD3 UR6, UPT, UPT, -UR4, URZ, URZ ;  /* 0x000000ff04067290 */ /* 0x000fd8000fffe1ff */
.L_x_40:
[----:B------:R-:W1:Y:S01]  /*08f0*/  LDS.128 R16, [UR5+-0x20] ;  /* 0xffffe005ff107984 */ /* 0x000e620008000c00 */
[----:B------:R-:W-:-:S03]  /*0900*/  UIADD3 UR6, UPT, UPT, UR6, 0x10, URZ ;  /* 0x0000001006067890 */ /* 0x000fc6000fffe0ff */
[----:B------:R-:W2:Y:S01]  /*0910*/  LDS.128 R20, [UR5+-0x10] ;  /* 0xfffff005ff147984 */ /* 0x000ea20008000c00 */
[----:B------:R-:W-:-:S03]  /*0920*/  UISETP.NE.AND UP1, UPT, UR6, URZ, UPT ;  /* 0x000000ff0600728c */ /* 0x000fc6000bf25270 */
[----:B------:R-:W3:Y:S04]  /*0930*/  LDS.128 R12, [UR5] ;  /* 0x00000005ff0c7984 */ /* 0x000ee80008000c00 */
[----:B0-----:R-:W0:Y:S01]  /*0940*/  LDS.128 R4, [UR5+0x10] ;  /* 0x00001005ff047984 */ /* 0x001e220008000c00 */
[----:B------:R-:W-:Y:S01]  /*0950*/  UIADD3 UR5, UPT, UPT, UR5, 0x40, URZ ;  /* 0x0000004005057890 */ /* 0x000fe2000fffe0ff */
[----:B-1----:R-:W-:-:S04]  /*0960*/  FMNMX3 R16, R0, R16, R17, !PT ;  /* 0x0000001000107276 */ /* 0x002fc80007800011 */
[----:B------:R-:W-:-:S04]  /*0970*/  FMNMX3 R16, R16, R18, R19, !PT ;  /* 0x0000001210107276 */ /* 0x000fc80007800013 */
[----:B--2---:R-:W-:-:S04]  /*0980*/  FMNMX3 R16, R16, R20, R21, !PT ;  /* 0x0000001410107276 */ /* 0x004fc80007800015 */
[----:B------:R-:W-:-:S04]  /*0990*/  FMNMX3 R16, R16, R22, R23, !PT ;  /* 0x0000001610107276 */ /* 0x000fc80007800017 */
[----:B---3--:R-:W-:-:S04]  /*09a0*/  FMNMX3 R12, R16, R12, R13, !PT ;  /* 0x0000000c100c7276 */ /* 0x008fc8000780000d */
[----:B------:R-:W-:-:S04]  /*09b0*/  FMNMX3 R12, R12, R14, R15, !PT ;  /* 0x0000000e0c0c7276 */ /* 0x000fc8000780000f */
[----:B0-----:R-:W-:-:S04]  /*09c0*/  FMNMX3 R4, R12, R4, R5, !PT ;  /* 0x000000040c047276 */ /* 0x001fc80007800005 */
[----:B------:R-:W-:Y:S01]  /*09d0*/  FMNMX3 R0, R4, R6, R7, !PT ;  /* 0x0000000604007276 */ /* 0x000fe20007800007 */
[----:B------:R-:W-:Y:S06]  /*09e0*/  BRA.U UP1, `(.L_x_40) ;  /* 0xfffffffd01c07547 */ /* 0x000fec000b83ffff */
.L_x_39:
[----:B------:R-:W-:Y:S05]  /*09f0*/  BRA.U !UP0, `(.L_x_37) ;  /* 0x0000000108a47547 */ /* 0x000fea000b800000 */
[----:B------:R-:W1:Y:S01]  /*0a00*/  LDCU UR6, c[0x0][0x3a0] ;  /* 0x00007400ff0677ac */ /* 0x000e620008000800 */
[----:B------:R-:W-:Y:S02]  /*0a10*/  UISETP.GE.U32.AND UP0, UPT, UR7, 0x8, UPT ;  /* 0x000000080700788c */ /* 0x000fe4000bf06070 */
[----:B-1----:R-:W-:-:S04]  /*0a20*/  ULOP3.LUT UR10, UR6, 0x7, URZ, 0xc0, !UPT ;  /* 0x00000007060a7892 */ /* 0x002fc8000f8ec0ff */
[----:B------:R-:W-:-:S03]  /*0a30*/  UISETP.NE.AND UP1, UPT, UR10, URZ, UPT ;  /* 0x000000ff0a00728c */ /* 0x000fc6000bf25270 */
[----:B------:R-:W-:Y:S08]  /*0a40*/  BRA.U !UP0, `(.L_x_41) ;  /* 0x00000001082c7547 */ /* 0x000ff0000b800000 */
[----:B------:R-:W1:Y:S01]  /*0a50*/  S2UR UR7, SR_CgaCtaId ;  /* 0x00000000000779c3 */ /* 0x000e620000008800 */
[----:B------:R-:W-:Y:S02]  /*0a60*/  UMOV UR5, 0x400 ;  /* 0x0000040000057882 */ /* 0x000fe40000000000 */
[----:B-1----:R-:W-:-:S04]  /*0a70*/  ULEA UR5, UR7, UR5, 0x18 ;  /* 0x0000000507057291 */ /* 0x002fc8000f8ec0ff */
[----:B------:R-:W-:Y:S02]  /*0a80*/  ULEA UR5, UR4, UR5, 0x2 ;  /* 0x0000000504057291 */ /* 0x000fe4000f8e10ff */
[----:B------:R-:W-:-:S07]  /*0a90*/  UIADD3 UR4, UPT, UPT, UR4, 0x8, URZ ;  /* 0x0000000804047890 */ /* 0x000fce000fffe0ff */
[----:B0-----:R-:W0:Y:S04]  /*0aa0*/  LDS.128 R4, [UR5] ;  /* 0x00000005ff047984 */ /* 0x001e280008000c00 */
[----:B------:R-:W1:Y:S01]  /*0ab0*/  LDS.128 R12, [UR5+0x10] ;  /* 0x00001005ff0c7984 */ /* 0x000e620008000c00 */
[----:B0-----:R-:W-:-:S04]  /*0ac0*/  FMNMX3 R4, R0, R4, R5, !PT ;  /* 0x0000000400047276 */ /* 0x001fc80007800005 */
[----:B------:R-:W-:-:S04]  /*0ad0*/  FMNMX3 R4, R4, R6, R7, !PT ;  /* 0x0000000604047276 */ /* 0x000fc80007800007 */
[----:B-1----:R-:W-:-:S04]  /*0ae0*/  FMNMX3 R4, R4, R12, R13, !PT ;  /* 0x0000000c04047276 */ /* 0x002fc8000780000d */
[----:B------:R-:W-:-:S07]  /*0af0*/  FMNMX3 R0, R4, R14, R15, !PT ;  /* 0x0000000e04007276 */ /* 0x000fce000780000f */
.L_x_41:
[----:B------:R-:W-:Y:S05]  /*0b00*/  BRA.U !UP1, `(.L_x_37) ;  /* 0x0000000109607547 */ /* 0x000fea000b800000 */
[----:B------:R-:W-:Y:S02]  /*0b10*/  UISETP.GE.U32.AND UP0, UPT, UR10, 0x4, UPT ;  /* 0x000000040a00788c */ /* 0x000fe4000bf06070 */
[----:B------:R-:W-:-:S04]  /*0b20*/  ULOP3.LUT UR5, UR6, 0x3, URZ, 0xc0, !UPT ;  /* 0x0000000306057892 */ /* 0x000fc8000f8ec0ff */
[----:B------:R-:W-:-:S03]  /*0b30*/  UISETP.NE.AND UP1, UPT, UR5, URZ, UPT ;  /* 0x000000ff0500728c */ /* 0x000fc6000bf25270 */
[----:B------:R-:W-:Y:S08]  /*0b40*/  BRA.U !UP0, `(.L_x_42) ;  /* 0x0000000108207547 */ /* 0x000ff0000b800000 */
[----:B------:R-:W1:Y:S01]  /*0b50*/  S2UR UR7, SR_CgaCtaId ;  /* 0x00000000000779c3 */ /* 0x000e620000008800 */
[----:B------:R-:W-:Y:S02]  /*0b60*/  UMOV UR6, 0x400 ;  /* 0x0000040000067882 */ /* 0x000fe40000000000 */
[----:B-1----:R-:W-:-:S04]  /*0b70*/  ULEA UR6, UR7, UR6, 0x18 ;  /* 0x0000000607067291 */ /* 0x002fc8000f8ec0ff */
[----:B------:R-:W-:Y:S02]  /*0b80*/  ULEA UR6, UR4, UR6, 0x2 ;  /* 0x0000000604067291 */ /* 0x000fe4000f8e10ff */
[----:B------:R-:W-:-:S07]  /*0b90*/  UIADD3 UR4, UPT, UPT, UR4, 0x4, URZ ;  /* 0x0000000404047890 */ /* 0x000fce000fffe0ff */
[----:B0-----:R-:W0:Y:S02]  /*0ba0*/  LDS.128 R4, [UR6] ;  /* 0x00000006ff047984 */ /* 0x001e240008000c00 */
[----:B0-----:R-:W-:-:S04]  /*0bb0*/  FMNMX3 R0, R0, R4, R5, !PT ;  /* 0x0000000400007276 */ /* 0x001fc80007800005 */
[----:B------:R-:W-:-:S07]  /*0bc0*/  FMNMX3 R0, R0, R6, R7, !PT ;  /* 0x0000000600007276 */ /* 0x000fce0007800007 */
.L_x_42:
[----:B------:R-:W-:Y:S05]  /*0bd0*/  BRA.U !UP1, `(.L_x_37) ;  /* 0x00000001092c7547 */ /* 0x000fea000b800000 */
[----:B------:R-:W1:Y:S01]  /*0be0*/  S2UR UR7, SR_CgaCtaId ;  /* 0x00000000000779c3 */ /* 0x000e620000008800 */
[----:B------:R-:W-:Y:S01]  /*0bf0*/  UMOV UR6, 0x400 ;  /* 0x0000040000067882 */ /* 0x000fe20000000000 */
[----:B------:R-:W-:Y:S02]  /*0c00*/  UIADD3 UR5, UPT, UPT, -UR5, URZ, URZ ;  /* 0x000000ff05057290 */ /* 0x000fe4000fffe1ff */
[----:B-1----:R-:W-:-:S04]  /*0c10*/  ULEA UR6, UR7, UR6, 0x18 ;  /* 0x0000000607067291 */ /* 0x002fc8000f8ec0ff */
[----:B------:R-:W-:-:S12]  /*0c20*/  ULEA UR4, UR4, UR6, 0x2 ;  /* 0x0000000604047291 */ /* 0x000fd8000f8e10ff */
.L_x_43:
[----:B------:R-:W1:Y:S01]  /*0c30*/  LDS R3, [UR4] ;  /* 0x00000004ff037984 */ /* 0x000e620008000800 */
[----:B------:R-:W-:Y:S02]  /*0c40*/  UIADD3 UR5, UPT, UPT, UR5, 0x1, URZ ;  /* 0x0000000105057890 */ /* 0x000fe4000fffe0ff */
[----:B------:R-:W-:Y:S02]  /*0c50*/  UIADD3 UR4, UPT, UPT, UR4, 0x4, URZ ;  /* 0x0000000404047890 */ /* 0x000fe4000fffe0ff */
[----:B------:R-:W-:Y:S01]  /*0c60*/  UISETP.NE.AND UP0, UPT, UR5, URZ, UPT ;  /* 0x000000ff0500728c */ /* 0x000fe2000bf05270 */
[----:B-1----:R-:W-:-:S08]  /*0c70*/  FMNMX R0, R3, R0, !PT ;  /* 0x0000000003007209 */ /* 0x002fd00007800000 */
[----:B------:R-:W-:Y:S05]  /*0c80*/  BRA.U UP0, `(.L_x_43) ;  /* 0xfffffffd00e87547 */ /* 0x000fea000b83ffff */
.L_x_37:
[----:B------:R-:W3:Y:S01]  /*0c90*/  LDCU UR5, c[0x0][0x3a0] ;  /* 0x00007400ff0577ac */ /* 0x000ee20008000800 */
[----:B------:R-:W-:Y:S01]  /*0ca0*/  HFMA2 R11, -RZ, RZ, 0, 0 ;  /* 0x00000000ff0b7431 */ /* 0x000fe200000001ff */
[----:B---3--:R-:W-:-:S09]  /*0cb0*/  UISETP.GE.AND UP0, UPT, UR5, 0x1, UPT ;  /* 0x000000010500788c */ /* 0x008fd2000bf06270 */
[----:B------:R-:W-:Y:S05]  /*0cc0*/  BRA.U !UP0, `(.L_x_44) ;  /* 0x0000000508d07547 */ /* 0x000fea000b800000 */
[----:B------:R-:W-:Y:S01]  /*0cd0*/  UISETP.GE.U32.AND UP1, UPT, UR5, 0x4, UPT ;  /* 0x000000040500788c */ /* 0x000fe2000bf26070 */
[----:B------:R-:W-:Y:S01]  /*0ce0*/  MOV R11, RZ ;  /* 0x000000ff000b7202 */ /* 0x000fe20000000f00 */
[----:B------:R-:W-:Y:S01]  /*0cf0*/  ULOP3.LUT UR7, UR5, 0x3, URZ, 0xc0, !UPT ;  /* 0x0000000305077892 */ /* 0x000fe2000f8ec0ff */
[----:B------:R-:W-:-:S03]  /*0d00*/  UMOV UR4, URZ ;  /* 0x000000ff00047c82 */ /* 0x000fc60008000000 */
[----:B------:R-:W-:-:S03]  /*0d10*/  UISETP.NE.AND UP0, UPT, UR7, URZ, UPT ;  /* 0x000000ff0700728c */ /* 0x000fc6000bf05270 */
[----:B------:R-:W-:Y:S08]  /*0d20*/  BRA.U !UP1, `(.L_x_45) ;  /* 0x0000000109d87547 */ /* 0x000ff0000b800000 */
[----:B------:R-:W3:Y:S01]  /*0d30*/  S2UR UR6, SR_CgaCtaId ;  /* 0x00000000000679c3 */ /* 0x000ee20000008800 */
[----:B------:R-:W-:Y:S01]  /*0d40*/  ULOP3.LUT UR4, UR5, 0x7ffffffc, URZ, 0xc0, !UPT ;  /* 0x7ffffffc05047892 */ /* 0x000fe2000f8ec0ff */
[----:B------:R-:W-:Y:S02]  /*0d50*/  MOV R11, RZ ;  /* 0x000000ff000b7202 */ /* 0x000fe40000000f00 */
[----:B------:R-:W-:Y:S02]  /*0d60*/  UMOV UR5, 0x400 ;  /* 0x0000040000057882 */ /* 0x000fe40000000000 */
[----:B---3--:R-:W-:Y:S02]  /*0d70*/  ULEA UR5, UR6, UR5, 0x18 ;  /* 0x0000000506057291 */ /* 0x008fe4000f8ec0ff */
[----:B------:R-:W-:-:S12]  /*0d80*/  UIADD3 UR6, UPT, UPT, -UR4, URZ, URZ ;  /* 0x000000ff04067290 */ /* 0x000fd8000fffe1ff */
.L_x_46:
[----:B0--3--:R-:W0:Y:S01]  /*0d90*/  LDS.128 R4, [UR5] ;  /* 0x00000005ff047984 */ /* 0x009e220008000c00 */
[----:B------:R-:W-:Y:S01]  /*0da0*/  HFMA2 R15, -RZ, RZ, 0.96630859375, -0.0022525787353515625 ;  /* 0x3bbb989dff0f7431 */ /* 0x000fe200000001ff */
[----:B------:R-:W-:Y:S01]  /*0db0*/  MOV R17, 0x437c0000 ;  /* 0x437c000000117802 */ /* 0x000fe20000000f00 */
[----:B------:R-:W-:-:S04]  /*0dc0*/  UIADD3 UR6, UPT, UPT, UR6, 0x4, URZ ;  /* 0x0000000406067890 */ /* 0x000fc8000fffe0ff */
[----:B------:R-:W-:Y:S01]  /*0dd0*/  UISETP.NE.AND UP1, UPT, UR6, URZ, UPT ;  /* 0x000000ff0600728c */ /* 0x000fe2000bf25270 */
[--C-:B0-----:R-:W-:Y:S01]  /*0de0*/  FADD R4, R4, -R0.reuse ;  /* 0x8000000004047221 */ /* 0x101fe20000000000 */
[--C-:B------:R-:W-:Y:S01]  /*0df0*/  FADD R8, R5, -R0.reuse ;  /* 0x8000000005087221 */ /* 0x100fe20000000000 */
[----:B------:R-:W-:Y:S02]  /*0e00*/  FADD R6, R6, -R0 ;  /* 0x8000000006067221 */ /* 0x000fe40000000000 */
[-C--:B------:R-:W-:Y:S01]  /*0e10*/  FFMA.SAT R3, R4, R15.reuse, 0.5 ;  /* 0x3f00000004037423 */ /* 0x080fe2000000200f */
[-C--:B------:R-:W-:Y:S01]  /*0e20*/  FFMA.SAT R10, R8, R15.reuse, 0.5 ;  /* 0x3f000000080a7423 */ /* 0x080fe2000000200f */
[----:B------:R-:W-:Y:S02]  /*0e30*/  FFMA.SAT R12, R6, R15, 0.5 ;  /* 0x3f000000060c7423 */ /* 0x000fe4000000200f */
[-C--:B------:R-:W-:Y:S01]  /*0e40*/  FFMA.RM R3, R3, R17.reuse, 12582913 ;  /* 0x4b40000103037423 */ /* 0x080fe20000004011 */
[-C--:B------:R-:W-:Y:S01]  /*0e50*/  FFMA.RM R10, R10, R17.reuse, 12582913 ;  /* 0x4b4000010a0a7423 */ /* 0x080fe20000004011 */
[----:B------:R-:W-:-:S02]  /*0e60*/  FFMA.RM R12, R12, R17, 12582913 ;  /* 0x4b4000010c0c7423 */ /* 0x000fc40000004011 */
[----:B------:R-:W-:Y:S01]  /*0e70*/  FADD R5, R3, -12583039 ;  /* 0xcb40007f03057421 */ /* 0x000fe20000000000 */
[C---:B------:R-:W-:Y:S01]  /*0e80*/  FADD R13, R10.reuse, -12583039 ;  /* 0xcb40007f0a0d7421 */ /* 0x040fe20000000000 */
[----:B------:R-:W-:Y:S02]  /*0e90*/  SHF.L.U32 R10, R10, 0x17, RZ ;  /* 0x000000170a0a7819 */ /* 0x000fe400000006ff */
[----:B------:R-:W-:Y:S01]  /*0ea0*/  FFMA R5, R4, 1.4426950216293334961, -R5 ;  /* 0x3fb8aa3b04057823 */ /* 0x000fe20000000805 */
[----:B------:R-:W-:-:S03]  /*0eb0*/  FFMA R13, R8, 1.4426950216293334961, -R13 ;  /* 0x3fb8aa3b080d7823 */ /* 0x000fc6000000080d */
[----:B------:R-:W-:Y:S01]  /*0ec0*/  FFMA R5, R4, 1.925963033500011079e-08, R5 ;  /* 0x32a5706004057823 */ /* 0x000fe20000000005 */
[----:B------:R-:W-:Y:S01]  /*0ed0*/  FADD R4, R7, -R0 ;  /* 0x8000000007047221 */ /* 0x000fe20000000000 */
[----:B------:R-:W-:Y:S01]  /*0ee0*/  FADD R7, R12, -12583039 ;  /* 0xcb40007f0c077421 */ /* 0x000fe20000000000 */
[----:B------:R-:W-:Y:S02]  /*0ef0*/  FFMA R13, R8, 1.925963033500011079e-08, R13 ;  /* 0x32a57060080d7823 */ /* 0x000fe4000000000d */
[----:B------:R-:W-:Y:S01]  /*0f00*/  FFMA.SAT R14, R4, R15, 0.5 ;  /* 0x3f000000040e7423 */ /* 0x000fe2000000200f */
[----:B------:R-:W0:Y:S01]  /*0f10*/  MUFU.EX2 R5, R5 ;  /* 0x0000000500057308 */ /* 0x000e220000000800 */
[----:B------:R-:W-:Y:S02]  /*0f20*/  FFMA R7, R6, 1.4426950216293334961, -R7 ;  /* 0x3fb8aa3b06077823 */ /* 0x000fe40000000807 */
[----:B------:R-:W-:Y:S02]  /*0f30*/  FFMA.RM R14, R14, R17, 12582913 ;  /* 0x4b4000010e0e7423 */ /* 0x000fe40000004011 */
[----:B------:R-:W-:Y:S01]  /*0f40*/  FFMA R8, R6, 1.925963033500011079e-08, R7 ;  /* 0x32a5706006087823 */ /* 0x000fe20000000007 */
[----:B------:R-:W-:Y:S01]  /*0f50*/  SHF.L.U32 R6, R12, 0x17, RZ ;  /* 0x000000170c067819 */ /* 0x000fe200000006ff */
[C---:B------:R-:W-:Y:S01]  /*0f60*/  FADD R15, R14.reuse, -12583039 ;  /* 0xcb40007f0e0f7421 */ /* 0x040fe20000000000 */
[----:B------:R-:W3:Y:S01]  /*0f70*/  MUFU.EX2 R13, R13 ;  /* 0x0000000d000d7308 */ /* 0x000ee20000000800 */
[----:B------:R-:W-:-:S02]  /*0f80*/  SHF.L.U32 R14, R14, 0x17, RZ ;  /* 0x000000170e0e7819 */ /* 0x000fc400000006ff */
[----:B------:R-:W-:-:S04]  /*0f90*/  FFMA R15, R4, 1.4426950216293334961, -R15 ;  /* 0x3fb8aa3b040f7823 */ /* 0x000fc8000000080f */
[----:B------:R-:W-:Y:S01]  /*0fa0*/  FFMA R15, R4, 1.925963033500011079e-08, R15 ;  /* 0x32a57060040f7823 */ /* 0x000fe2000000000f */
[----:B------:R4:W5:Y:S01]  /*0fb0*/  MUFU.EX2 R7, R8 ;  /* 0x0000000800077308 */ /* 0x0009620000000800 */
[----:B------:R-:W-:-:S05]  /*0fc0*/  SHF.L.U32 R4, R3, 0x17, RZ ;  /* 0x0000001703047819 */ /* 0x000fca00000006ff */
[----:B0-----:R-:W-:Y:S02]  /*0fd0*/  FMUL R4, R4, R5 ;  /* 0x0000000504047220 */ /* 0x001fe40000400000 */
[----:B------:R-:W0:Y:S01]  /*0fe0*/  MUFU.EX2 R15, R15 ;  /* 0x0000000f000f7308 */ /* 0x000e220000000800 */
[----:B---3--:R-:W-:Y:S01]  /*0ff0*/  FMUL R5, R10, R13 ;  /* 0x0000000d0a057220 */ /* 0x008fe20000400000 */
[----:B----4-:R-:W-:-:S04]  /*1000*/  FADD R8, R4, R11 ;  /* 0x0000000b04087221 */ /* 0x010fc80000000000 */
[----:B------:R-:W-:Y:S01]  /*1010*/  FADD R3, R8, R5 ;  /* 0x0000000508037221 */ /* 0x000fe20000000000 */
[----:B-----5:R-:W-:-:S04]  /*1020*/  FMUL R6, R6, R7 ;  /* 0x0000000706067220 */ /* 0x020fc80000400000 */
[----:B------:R-:W-:Y:S01]  /*1030*/  FADD R8, R3, R6 ;  /* 0x0000000603087221 */ /* 0x000fe20000000000 */
[----:B0-----:R-:W-:-:S04]  /*1040*/  FMUL R7, R14, R15 ;  /* 0x0000000f0e077220 */ /* 0x001fc80000400000 */
[----:B------:R-:W-:Y:S01]  /*1050*/  FADD R11, R8, R7 ;  /* 0x00000007080b7221 */ /* 0x000fe20000000000 */
[----:B------:R3:W-:Y:S01]  /*1060*/  STS.128 [UR5], R4 ;  /* 0x00000004ff007988 */ /* 0x0007e20008000c05 */
[----:B------:R-:W-:Y:S01]  /*1070*/  UIADD3 UR5, UPT, UPT, UR5, 0x10, URZ ;  /* 0x0000001005057890 */ /* 0x000fe2000fffe0ff */
[----:B------:R-:W-:Y:S11]  /*1080*/  BRA.U UP1, `(.L_x_46) ;  /* 0xfffffffd01407547 */ /* 0x000ff6000b83ffff */
.L_x_45:
[----:B------:R-:W-:Y:S05]  /*1090*/  BRA.U !UP0, `(.L_x_44) ;  /* 0x0000000108dc7547 */ /* 0x000fea000b800000 */
[----:B------:R-:W4:Y:S01]  /*10a0*/  LDCU UR5, c[0x0][0x3a0] ;  /* 0x00007400ff0577ac */ /* 0x000f220008000800 */
[----:B------:R-:W-:Y:S02]  /*10b0*/  UISETP.NE.AND UP0, UPT, UR7, 0x1, UPT ;  /* 0x000000010700788c */ /* 0x000fe4000bf05270 */
[----:B----4-:R-:W-:-:S04]  /*10c0*/  ULOP3.LUT UR5, UR5, 0x1, URZ, 0xc0, !UPT ;  /* 0x0000000105057892 */ /* 0x010fc8000f8ec0ff */
[----:B------:R-:W-:-:S03]  /*10d0*/  UISETP.NE.U32.AND UP1, UPT, UR5, 0x1, UPT ;  /* 0x000000010500788c */ /* 0x000fc6000bf25070 */
[----:B------:R-:W-:Y:S08]  /*10e0*/  BRA.U !UP0, `(.L_x_47) ;  /* 0x00000001087c7547 */ /* 0x000ff0000b800000 */
[----:B------:R-:W4:Y:S01]  /*10f0*/  S2UR UR6, SR_CgaCtaId ;  /* 0x00000000000679c3 */ /* 0x000f220000008800 */
[----:B------:R-:W-:Y:S01]  /*1100*/  UMOV UR5, 0x400 ;  /* 0x0000040000057882 */ /* 0x000fe20000000000 */
[----:B---3--:R-:W-:Y:S01]  /*1110*/  HFMA2 R6, -RZ, RZ, 0.96630859375, -0.0022525787353515625 ;  /* 0x3bbb989dff067431 */ /* 0x008fe200000001ff */
[----:B------:R-:W-:Y:S01]  /*1120*/  MOV R8, 0x437c0000 ;  /* 0x437c000000087802 */ /* 0x000fe20000000f00 */
[----:B----4-:R-:W-:-:S04]  /*1130*/  ULEA UR5, UR6, UR5, 0x18 ;  /* 0x0000000506057291 */ /* 0x010fc8000f8ec0ff */
[----:B------:R-:W-:Y:S02]  /*1140*/  ULEA UR5, UR4, UR5, 0x2 ;  /* 0x0000000504057291 */ /* 0x000fe4000f8e10ff */
[----:B------:R-:W-:-:S07]  /*1150*/  UIADD3 UR4, UPT, UPT, UR4, 0x2, URZ ;  /* 0x0000000204047890 */ /* 0x000fce000fffe0ff */
[----:B------:R-:W3:Y:S04]  /*1160*/  LDS R5, [UR5+0x4] ;  /* 0x00000405ff057984 */ /* 0x000ee80008000800 */
[----:B------:R-:W4:Y:S01]  /*1170*/  LDS R3, [UR5] ;  /* 0x00000005ff037984 */ /* 0x000f220008000800 */
[----:B---3--:R-:W-:Y:S01]  /*1180*/  FADD R5, -R0, R5 ;  /* 0x0000000500057221 */ /* 0x008fe20000000100 */
[----:B----4-:R-:W-:-:S03]  /*1190*/  FADD R3, R3, -R0 ;  /* 0x8000000003037221 */ /* 0x010fc60000000000 */
[-C--:B0-----:R-:W-:Y:S01]  /*11a0*/  FFMA.SAT R7, R5, R6.reuse, 0.5 ;  /* 0x3f00000005077423 */ /* 0x081fe20000002006 */
[----:B------:R-:W-:-:S03]  /*11b0*/  FFMA.SAT R4, R3, R6, 0.5 ;  /* 0x3f00000003047423 */ /* 0x000fc60000002006 */
[-C--:B------:R-:W-:Y:S01]  /*11c0*/  FFMA.RM R7, R7, R8.reuse, 12582913 ;  /* 0x4b40000107077423 */ /* 0x080fe20000004008 */
[----:B------:R-:W-:-:S03]  /*11d0*/  FFMA.RM R4, R4, R8, 12582913 ;  /* 0x4b40000104047423 */ /* 0x000fc60000004008 */
[C---:B------:R-:W-:Y:S01]  /*11e0*/  FADD R8, R7.reuse, -12583039 ;  /* 0xcb40007f07087421 */ /* 0x040fe20000000000 */
[----:B------:R-:W-:Y:S01]  /*11f0*/  SHF.L.U32 R7, R7, 0x17, RZ ;  /* 0x0000001707077819 */ /* 0x000fe200000006ff */
[C---:B------:R-:W-:Y:S02]  /*1200*/  FADD R6, R4.reuse, -12583039 ;  /* 0xcb40007f04067421 */ /* 0x040fe40000000000 */
[----:B------:R-:W-:Y:S01]  /*1210*/  FFMA R8, R5, 1.4426950216293334961, -R8 ;  /* 0x3fb8aa3b05087823 */ /* 0x000fe20000000808 */
[----:B------:R-:W-:Y:S01]  /*1220*/  SHF.L.U32 R4, R4, 0x17, RZ ;  /* 0x0000001704047819 */ /* 0x000fe200000006ff */
[----:B------:R-:W-:Y:S02]  /*1230*/  FFMA R6, R3, 1.4426950216293334961, -R6 ;  /* 0x3fb8aa3b03067823 */ /* 0x000fe40000000806 */
[----:B------:R-:W-:Y:S02]  /*1240*/  FFMA R8, R5, 1.925963033500011079e-08, R8 ;  /* 0x32a5706005087823 */ /* 0x000fe40000000008 */
[----:B------:R-:W-:-:S04]  /*1250*/  FFMA R6, R3, 1.925963033500011079e-08, R6 ;  /* 0x32a5706003067823 */ /* 0x000fc80000000006 */
[----:B------:R-:W0:Y:S08]  /*1260*/  MUFU.EX2 R8, R8 ;  /* 0x0000000800087308 */ /* 0x000e300000000800 */
[----:B------:R-:W3:Y:S01]  /*1270*/  MUFU.EX2 R3, R6 ;  /* 0x0000000600037308 */ /* 0x000ee20000000800 */
[----:B0-----:R-:W-:-:S05]  /*1280*/  FMUL R10, R7, R8 ;  /* 0x00000008070a7220 */ /* 0x001fca0000400000 */
[----:B------:R4:W-:Y:S01]  /*1290*/  STS [UR5+0x4], R10 ;  /* 0x0000040aff007988 */ /* 0x0009e20008000805 */
[----:B---3--:R-:W-:-:S04]  /*12a0*/  FMUL R4, R4, R3 ;  /* 0x0000000304047220 */ /* 0x008fc80000400000 */
[----:B------:R-:W-:Y:S01]  /*12b0*/  FADD R11, R11, R4 ;  /* 0x000000040b0b7221 */ /* 0x000fe20000000000 */
[----:B------:R4:W-:Y:S03]  /*12c0*/  STS [UR5], R4 ;  /* 0x00000004ff007988 */ /* 0x0009e60008000805 */
[----:B------:R-:W-:-:S07]  /*12d0*/  FADD R11, R11, R10 ;  /* 0x0000000a0b0b7221 */ /* 0x000fce0000000000 */
.L_x_47:
[----:B------:R-:W-:Y:S05]  /*12e0*/  BRA.U UP1, `(.L_x_44) ;  /* 0x0000000101487547 */ /* 0x000fea000b800000 */
[----:B------:R-:W5:Y:S01]  /*12f0*/  S2UR UR6, SR_CgaCtaId ;  /* 0x00000000000679c3 */ /* 0x000f620000008800 */
[----:B------:R-:W-:Y:S01]  /*1300*/  UMOV UR5, 0x400 ;  /* 0x0000040000057882 */ /* 0x000fe20000000000 */
[----:B---34-:R-:W-:Y:S01]  /*1310*/  HFMA2 R4, -RZ, RZ, 0.96630859375, -0.0022525787353515625 ;  /* 0x3bbb989dff047431 */ /* 0x018fe200000001ff */
[----:B------:R-:W-:Y:S01]  /*1320*/  MOV R5, 0x437c0000 ;  /* 0x437c000000057802 */ /* 0x000fe20000000f00 */
[----:B-----5:R-:W-:-:S04]  /*1330*/  ULEA UR5, UR6, UR5, 0x18 ;  /* 0x0000000506057291 */ /* 0x020fc8000f8ec0ff */
[----:B------:R-:W-:-:S09]  /*1340*/  ULEA UR4, UR4, UR5, 0x2 ;  /* 0x0000000504047291 */ /* 0x000fd2000f8e10ff */
[----:B------:R-:W3:Y:S02]  /*1350*/  LDS R3, [UR4] ;  /* 0x00000004ff037984 */ /* 0x000ee40008000800 */
[----:B---3--:R-:W-:-:S04]  /*1360*/  FADD R3, R3, -R0 ;  /* 0x8000000003037221 */ /* 0x008fc80000000000 */
[----:B------:R-:W-:-:S04]  /*1370*/  FFMA.SAT R0, R3, R4, 0.5 ;  /* 0x3f00000003007423 */ /* 0x000fc80000002004 */
[----:B------:R-:W-:-:S04]  /*1380*/  FFMA.RM R0, R0, R5, 12582913 ;  /* 0x4b40000100007423 */ /* 0x000fc80000004005 */
[C---:B------:R-:W-:Y:S01]  /*1390*/  FADD R4, R0.reuse, -12583039 ;  /* 0xcb40007f00047421 */ /* 0x040fe20000000000 */
[----:B------:R-:W-:-:S03]  /*13a0*/  SHF.L.U32 R0, R0, 0x17, RZ ;  /* 0x0000001700007819 */ /* 0x000fc600000006ff */
[----:B------:R-:W-:-:S04]  /*13b0*/  FFMA R4, R3, 1.4426950216293334961, -R4 ;  /* 0x3fb8aa3b03047823 */ /* 0x000fc80000000804 */
[----:B------:R-:W-:-:S04]  /*13c0*/  FFMA R4, R3, 1.925963033500011079e-08, R4 ;  /* 0x32a5706003047823 */ /* 0x000fc80000000004 */
[----:B------:R-:W3:Y:S02]  /*13d0*/  MUFU.EX2 R3, R4 ;  /* 0x0000000400037308 */ /* 0x000ee40000000800 */
[----:B---3--:R-:W-:-:S04]  /*13e0*/  FMUL R0, R0, R3 ;  /* 0x0000000300007220 */ /* 0x008fc80000400000 */
[----:B------:R-:W-:Y:S01]  /*13f0*/  FADD R11, R11, R0 ;  /* 0x000000000b0b7221 */ /* 0x000fe20000000000 */
[----:B------:R3:W-:Y:S06]  /*1400*/  STS [UR4], R0 ;  /* 0x00000000ff007988 */ /* 0x0007ec0008000804 */
.L_x_44:
[----:B---3--:R-:W3:Y:S02]  /*1410*/  LDC R0, c[0x0][0x3a0] ;  /* 0x0000e800ff007b82 */ /* 0x008ee40000000800 */
[----:B---3--:R-:W-:-:S13]  /*1420*/  ISETP.GE.AND P0, PT, R0, 0x1, PT ;  /* 0x000000010000780c */ /* 0x008fda0003f06270 */
[----:B------:R-:W-:Y:S05]  /*1430*/  @!P0 BRA `(.L_x_36) ;  /* 0x0000000c00ec8947 */ /* 0x000fea0003800000 */
[C---:B------:R-:W-:Y:S01]  /*1440*/  ISETP.GE.U32.AND P0, PT, R0.reuse, 0x8, PT ;  /* 0x000000080000780c */ /* 0x040fe20003f06070 */
[----:B------:R-:W-:Y:S01]  /*1450*/  HFMA2 R8, -RZ, RZ, 0, 0 ;  /* 0x00000000ff087431 */ /* 0x000fe200000001ff */
[----:B------:R-:W-:-:S11]  /*1460*/  LOP3.LUT R21, R0, 0x7, RZ, 0xc0, !PT ;  /* 0x0000000700157812 */ /* 0x000fd600078ec0ff */
[----:B------:R-:W-:Y:S05]  /*1470*/  @!P0 BRA `(.L_x_48) ;  /* 0x0000000400d48947 */ /* 0x000fea0003800000 */
[----:B------:R-:W3:Y:S01]  /*1480*/  S2UR UR5, SR_CgaCtaId ;  /* 0x00000000000579c3 */ /* 0x000ee20000008800 */
[----:B------:R-:W-:Y:S01]  /*1490*/  UMOV UR4, 0x400 ;  /* 0x0000040000047882 */ /* 0x000fe20000000000 */
[----:B------:R-:W-:-:S04]  /*14a0*/  LOP3.LUT R8, R0, 0x7ffffff8, RZ, 0xc0, !PT ;  /* 0x7ffffff800087812 */ /* 0x000fc800078ec0ff */
[----:B----4-:R-:W-:Y:S01]  /*14b0*/  IADD3 R10, PT, PT, -R8, RZ, RZ ;  /* 0x000000ff080a7210 */ /* 0x010fe20007ffe1ff */
[----:B---3--:R-:W-:-:S04]  /*14c0*/  ULEA UR4, UR5, UR4, 0x18 ;  /* 0x0000000405047291 */ /* 0x008fc8000f8ec0ff */
[----:B------:R-:W-:-:S06]  /*14d0*/  UIADD3 UR4, UPT, UPT, UR4, 0x10, URZ ;  /* 0x0000001004047890 */ /* 0x000fcc000fffe0ff */
[----:B------:R-:W-:-:S07]  /*14e0*/  MOV R20, UR4 ;  /* 0x0000000400147c02 */ /* 0x000fce0008000f00 */
.L_x_57:
[----:B0-----:R-:W0:Y:S01]  /*14f0*/  LDS.128 R4, [R20+-0x10] ;  /* 0xfffff00014047984 */ /* 0x001e220000000c00 */
[----:B------:R-:W3:Y:S01]  /*1500*/  MUFU.RCP R0, R11 ;  /* 0x0000000b00007308 */ /* 0x000ee20000001000 */
[----:B------:R-:W-:-:S04]  /*1510*/  IADD3 R10, PT, PT, R10, 0x8, RZ ;  /* 0x000000080a0a7810 */ /* 0x000fc80007ffe0ff */
[----:B------:R-:W-:Y:S01]  /*1520*/  ISETP.NE.AND P2, PT, R10, RZ, PT ;  /* 0x000000ff0a00720c */ /* 0x000fe20003f45270 */
[----:B---3--:R-:W-:-:S04]  /*1530*/  FFMA R3, R0, -R11, 1 ;  /* 0x3f80000000037423 */ /* 0x008fc8000000080b */
[----:B------:R-:W-:Y:S01]  /*1540*/  FFMA R3, R0, R3, R0 ;  /* 0x0000000300037223 */ /* 0x000fe20000000000 */
[----:B0-----:R-:W0:Y:S03]  /*1550*/  FCHK P0, R4, R11 ;  /* 0x0000000b04007302 */ /* 0x001e260000000000 */
[----:B------:R-:W-:-:S04]  /*1560*/  FFMA R16, R4, R3, RZ ;  /* 0x0000000304107223 */ /* 0x000fc800000000ff */
[----:B------:R-:W-:-:S04]  /*1570*/  FFMA R0, R16, -R11, R4 ;  /* 0x8000000b10007223 */ /* 0x000fc80000000004 */
[----:B------:R-:W-:Y:S01]  /*1580*/  FFMA R16, R3, R0, R16 ;  /* 0x0000000003107223 */ /* 0x000fe20000000010 */
[----:B0-----:R-:W-:Y:S06]  /*1590*/  @!P0 BRA `(.L_x_49) ;  /* 0x0000000000108947 */ /* 0x001fec0003800000 */
[----:B------:R-:W-:Y:S02]  /*15a0*/  MOV R3, R11 ;  /* 0x0000000b00037202 */ /* 0x000fe40000000f00 */
[----:B------:R-:W-:-:S07]  /*15b0*/  MOV R22, 0x15d0 ;  /* 0x000015d000167802 */ /* 0x000fce0000000f00 */
[----:B-12---:R-:W-:Y:S05]  /*15c0*/  CALL.REL.NOINC `($__internal_1_$__cuda_sm3x_div_rn_noftz_f32_slowpath) ;  /* 0x00000018008c7944 */ /* 0x006fea0003c00000 */
[----:B------:R-:W-:-:S07]  /*15d0*/  MOV R16, R3 ;  /* 0x0000000300107202 */ /* 0x000fce0000000f00 */
.L_x_49:
[----:B------:R-:W0:Y:S08]  /*15e0*/  MUFU.RCP R0, R11 ;  /* 0x0000000b00007308 */ /* 0x000e300000001000 */
[----:B------:R-:W3:Y:S01]  /*15f0*/  FCHK P0, R5, R11 ;  /* 0x0000000b05007302 */ /* 0x000ee20000000000 */
[----:B0-----:R-:W-:-:S04]  /*1600*/  FFMA R3, R0, -R11, 1 ;  /* 0x3f80000000037423 */ /* 0x001fc8000000080b */
[----:B------:R-:W-:-:S04]  /*1610*/  FFMA R3, R0, R3, R0 ;  /* 0x0000000300037223 */ /* 0x000fc80000000000 */
[----:B------:R-:W-:-:S04]  /*1620*/  FFMA R0, R5, R3, RZ ;  /* 0x0000000305007223 */ /* 0x000fc800000000ff */
[----:B------:R-:W-:-:S04]  /*1630*/  FFMA R17, R0, -R11, R5 ;  /* 0x8000000b00117223 */ /* 0x000fc80000000005 */
[----:B------:R-:W-:Y:S01]  /*1640*/  FFMA R17, R3, R17, R0 ;  /* 0x0000001103117223 */ /* 0x000fe20000000000 */
[----:B---3--:R-:W-:Y:S06]  /*1650*/  @!P0 BRA `(.L_x_50) ;  /* 0x0000000000148947 */ /* 0x008fec0003800000 */
[----:B------:R-:W-:Y:S02]  /*1660*/  MOV R4, R5 ;  /* 0x0000000500047202 */ /* 0x000fe40000000f00 */
[----:B------:R-:W-:Y:S02]  /*1670*/  MOV R3, R11 ;  /* 0x0000000b00037202 */ /* 0x000fe40000000f00 */
[----:B------:R-:W-:-:S07]  /*1680*/  MOV R22, 0x16a0 ;  /* 0x000016a000167802 */ /* 0x000fce0000000f00 */
[----:B-12---:R-:W-:Y:S05]  /*1690*/  CALL.REL.NOINC `($__internal_1_$__cuda_sm3x_div_rn_noftz_f32_slowpath) ;  /* 0x0000001800587944 */ /* 0x006fea0003c00000 */
[----:B------:R-:W-:-:S07]  /*16a0*/  MOV R17, R3 ;  /* 0x0000000300117202 */ /* 0x000fce0000000f00 */
.L_x_50:
        /* <DEDUP_REMOVED lines=13> */
.L_x_51:
        /* <DEDUP_REMOVED lines=13> */
.L_x_52:
[----:B------:R-:W0:Y:S01]  /*1850*/  LDS.128 R4, [R20] ;  /* 0x0000000014047984 */ /* 0x000e220000000c00 */
[----:B------:R-:W3:Y:S03]  /*1860*/  MUFU.RCP R0, R11 ;  /* 0x0000000b00007308 */ /* 0x000ee60000001000 */
[----:B------:R4:W-:Y:S01]  /*1870*/  STS.128 [R20+-0x10], R16 ;  /* 0xfffff01014007388 */ /* 0x0009e20000000c00 */
[----:B---3--:R-:W-:-:S04]  /*1880*/  FFMA R3, R0, -R11, 1 ;  /* 0x3f80000000037423 */ /* 0x008fc8000000080b */
[----:B------:R-:W-:Y:S01]  /*1890*/  FFMA R3, R0, R3, R0 ;  /* 0x0000000300037223 */ /* 0x000fe20000000000 */
[----:B0-----:R-:W0:Y:S03]  /*18a0*/  FCHK P0, R4, R11 ;  /* 0x0000000b04007302 */ /* 0x001e260000000000 */
[----:B------:R-:W-:-:S04]  /*18b0*/  FFMA R13, R3, R4, RZ ;  /* 0x00000004030d7223 */ /* 0x000fc800000000ff */
[----:B------:R-:W-:-:S04]  /*18c0*/  FFMA R12, R13, -R11, R4 ;  /* 0x8000000b0d0c7223 */ /* 0x000fc80000000004 */
[----:B------:R-:W-:Y:S01]  /*18d0*/  FFMA R12, R3, R12, R13 ;  /* 0x0000000c030c7223 */ /* 0x000fe2000000000d */
[----:B0---4-:R-:W-:Y:S06]  /*18e0*/  @!P0 BRA `(.L_x_53) ;  /* 0x0000000000108947 */ /* 0x011fec0003800000 */
[----:B------:R-:W-:Y:S02]  /*18f0*/  MOV R3, R11 ;  /* 0x0000000b00037202 */ /* 0x000fe40000000f00 */
[----:B------:R-:W-:-:S07]  /*1900*/  MOV R22, 0x1920 ;  /* 0x0000192000167802 */ /* 0x000fce0000000f00 */
[----:B-12---:R-:W-:Y:S05]  /*1910*/  CALL.REL.NOINC `($__internal_1_$__cuda_sm3x_div_rn_noftz_f32_slowpath) ;  /* 0x0000001400b87944 */ /* 0x006fea0003c00000 */
[----:B------:R-:W-:-:S07]  /*1920*/  MOV R12, R3 ;  /* 0x00000003000c7202 */ /* 0x000fce0000000f00 */
.L_x_53:
        /* <DEDUP_REMOVED lines=13> */
.L_x_54:
        /* <DEDUP_REMOVED lines=13> */
.L_x_55:
        /* <DEDUP_REMOVED lines=13> */
.L_x_56:
[----:B------:R0:W-:Y:S02]  /*1ba0*/  STS.128 [R20], R12 ;  /* 0x0000000c14007388 */ /* 0x0001e40000000c00 */
[----:B0-----:R-:W-:Y:S01]  /*1bb0*/  IADD3 R20, PT, PT, R20, 0x20, RZ ;  /* 0x0000002014147810 */ /* 0x001fe20007ffe0ff */
[----:B------:R-:W-:Y:S06]  /*1bc0*/  @P2 BRA `(.L_x_57) ;  /* 0xfffffff800482947 */ /* 0x000fec000383ffff */
.L_x_48:
[----:B------:R-:W-:-:S13]  /*1bd0*/  ISETP.NE.AND P0, PT, R21, RZ, PT ;  /* 0x000000ff1500720c */ /* 0x000fda0003f05270 */
[----:B------:R-:W-:Y:S05]  /*1be0*/  @!P0 BRA `(.L_x_36) ;  /* 0x0000000800008947 */ /* 0x000fea0003800000 */
[----:B------:R-:W3:Y:S01]  /*1bf0*/  LDC R5, c[0x0][0x3a0] ;  /* 0x0000e800ff057b82 */ /* 0x000ee20000000800 */
[----:B------:R-:W-:Y:S02]  /*1c00*/  ISETP.GE.U32.AND P0, PT, R21, 0x4, PT ;  /* 0x000000041500780c */ /* 0x000fe40003f06070 */
[----:B---3--:R-:W-:-:S11]  /*1c10*/  LOP3.LUT R5, R5, 0x3, RZ, 0xc0, !PT ;  /* 0x0000000305057812 */ /* 0x008fd600078ec0ff */
[----:B------:R-:W-:Y:S05]  /*1c20*/  @!P0 BRA `(.L_x_58) ;  /* 0x0000000000fc8947 */ /* 0x000fea0003800000 */
[----:B------:R-:W3:Y:S01]  /*1c30*/  S2UR UR5, SR_CgaCtaId ;  /* 0x00000000000579c3 */ /* 0x000ee20000008800 */
[----:B------:R-:W-:Y:S01]  /*1c40*/  UMOV UR4, 0x400 ;  /* 0x0000040000047882 */ /* 0x000fe20000000000 */
[----:B------:R-:W5:Y:S02]  /*1c50*/  MUFU.RCP R0, R11 ;  /* 0x0000000b00007308 */ /* 0x000f640000001000 */
[----:B-----5:R-:W-:-:S04]  /*1c60*/  FFMA R3, R0, -R11, 1 ;  /* 0x3f80000000037423 */ /* 0x020fc8000000080b */
[----:B------:R-:W-:Y:S01]  /*1c70*/  FFMA R0, R0, R3, R0 ;  /* 0x0000000300007223 */ /* 0x000fe20000000000 */
[----:B---3--:R-:W-:-:S06]  /*1c80*/  ULEA UR4, UR5, UR4, 0x18 ;  /* 0x0000000405047291 */ /* 0x008fcc000f8ec0ff */
[----:B------:R-:W-:-:S05]  /*1c90*/  LEA R6, R8, UR4, 0x2 ;  /* 0x0000000408067c11 */ /* 0x000fca000f8e10ff */
[----:B----4-:R-:W3:Y:S02]  /*1ca0*/  LDS R10, [R6] ;  /* 0x00000000060a7984 */ /* 0x010ee40000000800 */
[----:B---3--:R-:W3:Y:S01]  /*1cb0*/  FCHK P0, R10, R11 ;  /* 0x0000000b0a007302 */ /* 0x008ee20000000000 */
[----:B------:R-:W-:-:S04]  /*1cc0*/  FFMA R3, R0, R10, RZ ;  /* 0x0000000a00037223 */ /* 0x000fc800000000ff */
[----:B------:R-:W-:-:S04]  /*1cd0*/  FFMA R4, R3, -R11, R10 ;  /* 0x8000000b03047223 */ /* 0x000fc8000000000a */
[----:B------:R-:W-:Y:S01]  /*1ce0*/  FFMA R3, R0, R4, R3 ;  /* 0x0000000400037223 */ /* 0x000fe20000000003 */
[----:B---3--:R-:W-:Y:S06]  /*1cf0*/  @!P0 BRA `(.L_x_59) ;  /* 0x0000000000108947 */ /* 0x008fec0003800000 */
[----:B------:R-:W-:Y:S02]  /*1d00*/  MOV R4, R10 ;  /* 0x0000000a00047202 */ /* 0x000fe40000000f00 */
[----:B------:R-:W-:Y:S02]  /*1d10*/  MOV R3, R11 ;  /* 0x0000000b00037202 */ /* 0x000fe40000000f00 */
[----:B------:R-:W-:-:S07]  /*1d20*/  MOV R22, 0x1d40 ;  /* 0x00001d4000167802 */ /* 0x000fce0000000f00 */
[----:B012---:R-:W-:Y:S05]  /*1d30*/  CALL.REL.NOINC `($__internal_1_$__cuda_sm3x_div_rn_noftz_f32_slowpath) ;  /* 0x0000001000b07944 */ /* 0x007fea0003c00000 */
.L_x_59:
[----:B------:R-:W3:Y:S01]  /*1d40*/  LDS R13, [R6+0x4] ;  /* 0x00000400060d7984 */ /* 0x000ee20000000800 */
[----:B------:R-:W0:Y:S03]  /*1d50*/  MUFU.RCP R0, R11 ;  /* 0x0000000b00007308 */ /* 0x000e260000001000 */
[----:B------:R4:W-:Y:S01]  /*1d60*/  STS [R6], R3 ;  /* 0x0000000306007388 */ /* 0x0009e20000000800 */
[----:B0-----:R-:W-:-:S04]  /*1d70*/  FFMA R7, R0, -R11, 1 ;  /* 0x3f80000000077423 */ /* 0x001fc8000000080b */
[----:B------:R-:W-:Y:S01]  /*1d80*/  FFMA R0, R0, R7, R0 ;  /* 0x0000000700007223 */ /* 0x000fe20000000000 */
[----:B---3--:R-:W0:Y:S03]  /*1d90*/  FCHK P0, R13, R11 ;  /* 0x0000000b0d007302 */ /* 0x008e260000000000 */
[----:B------:R-:W-:-:S04]  /*1da0*/  FFMA R4, R0, R13, RZ ;  /* 0x0000000d00047223 */ /* 0x000fc800000000ff */
[----:B------:R-:W-:-:S04]  /*1db0*/  FFMA R7, R4, -R11, R13 ;  /* 0x8000000b04077223 */ /* 0x000fc8000000000d */
[----:B------:R-:W-:Y:S01]  /*1dc0*/  FFMA R7, R0, R7, R4 ;  /* 0x0000000700077223 */ /* 0x000fe20000000004 */
[----:B0---4-:R-:W-:Y:S06]  /*1dd0*/  @!P0 BRA `(.L_x_60) ;  /* 0x0000000000148947 */ /* 0x011fec0003800000 */
[----:B------:R-:W-:Y:S02]  /*1de0*/  MOV R4, R13 ;  /* 0x0000000d00047202 */ /* 0x000fe40000000f00 */
[----:B------:R-:W-:Y:S02]  /*1df0*/  MOV R3, R11 ;  /* 0x0000000b00037202 */ /* 0x000fe40000000f00 */
[----:B------:R-:W-:-:S07]  /*1e00*/  MOV R22, 0x1e20 ;  /* 0x00001e2000167802 */ /* 0x000fce0000000f00 */
[----:B-12---:R-:W-:Y:S05]  /*1e10*/  CALL.REL.NOINC `($__internal_1_$__cuda_sm3x_div_rn_noftz_f32_slowpath) ;  /* 0x0000001000787944 */ /* 0x006fea0003c00000 */
[----:B------:R-:W-:-:S07]  /*1e20*/  MOV R7, R3 ;  /* 0x0000000300077202 */ /* 0x000fce0000000f00 */
.L_x_60:
[----:B------:R-:W0:Y:S01]  /*1e30*/  LDS R10, [R6+0x8] ;  /* 0x00000800060a7984 */ /* 0x000e220000000800 */
[----:B------:R-:W3:Y:S03]  /*1e40*/  MUFU.RCP R0, R11 ;  /* 0x0000000b00007308 */ /* 0x000ee60000001000 */
[----:B------:R4:W-:Y:S01]  /*1e50*/  STS [R6+0x4], R7 ;  /* 0x0000040706007388 */ /* 0x0009e20000000800 */
        /* <DEDUP_REMOVED lines=11> */
.L_x_61:
        /* <DEDUP_REMOVED lines=15> */
.L_x_62:
[----:B------:R3:W-:Y:S01]  /*2000*/  STS [R6+0xc], R7 ;  /* 0x00000c0706007388 */ /* 0x0007e20000000800 */
[----:B------:R-:W-:-:S07]  /*2010*/  IADD3 R8, PT, PT, R8, 0x4, RZ ;  /* 0x0000000408087810 */ /* 0x000fce0007ffe0ff */
.L_x_58:
[----:B------:R-:W-:-:S13]  /*2020*/  ISETP.NE.AND P0, PT, R5, RZ, PT ;  /* 0x000000ff0500720c */ /* 0x000fda0003f05270 */
[----:B------:R-:W-:Y:S05]  /*2030*/  @!P0 BRA `(.L_x_36) ;  /* 0x0000000000ec8947 */ /* 0x000fea0003800000 */
[----:B------:R-:W-:-:S13]  /*2040*/  ISETP.NE.AND P0, PT, R5, 0x1, PT ;  /* 0x000000010500780c */ /* 0x000fda0003f05270 */
[----:B------:R-:W-:Y:S05]  /*2050*/  @!P0 BRA `(.L_x_63) ;  /* 0x00000000008c8947 */ /* 0x000fea0003800000 */
[----:B------:R-:W5:Y:S01]  /*2060*/  S2UR UR5, SR_CgaCtaId ;  /* 0x00000000000579c3 */ /* 0x000f620000008800 */
[----:B------:R-:W-:Y:S01]  /*2070*/  UMOV UR4, 0x400 ;  /* 0x0000040000047882 */ /* 0x000fe20000000000 */
[----:B------:R-:W0:Y:S02]  /*2080*/  MUFU.RCP R0, R11 ;  /* 0x0000000b00007308 */ /* 0x000e240000001000 */
[----:B0-----:R-:W-:-:S04]  /*2090*/  FFMA R3, R0, -R11, 1 ;  /* 0x3f80000000037423 */ /* 0x001fc8000000080b */
[----:B------:R-:W-:Y:S01]  /*20a0*/  FFMA R0, R0, R3, R0 ;  /* 0x0000000300007223 */ /* 0x000fe20000000000 */
[----:B-----5:R-:W-:-:S06]  /*20b0*/  ULEA UR4, UR5, UR4, 0x18 ;  /* 0x0000000405047291 */ /* 0x020fcc000f8ec0ff */
[----:B------:R-:W-:-:S05]  /*20c0*/  LEA R5, R8, UR4, 0x2 ;  /* 0x0000000408057c11 */ /* 0x000fca000f8e10ff */
[----:B---3--:R-:W0:Y:S02]  /*20d0*/  LDS R6, [R5] ;  /* 0x0000000005067984 */ /* 0x008e240000000800 */
[----:B0-----:R-:W0:Y:S01]  /*20e0*/  FCHK P0, R6, R11 ;  /* 0x0000000b06007302 */ /* 0x001e220000000000 */
[----:B------:R-:W-:-:S04]  /*20f0*/  FFMA R3, R0, R6, RZ ;  /* 0x0000000600037223 */ /* 0x000fc800000000ff */
[----:B----4-:R-:W-:-:S04]  /*2100*/  FFMA R4, R3, -R11, R6 ;  /* 0x8000000b03047223 */ /* 0x010fc80000000006 */
[----:B------:R-:W-:Y:S01]  /*2110*/  FFMA R4, R0, R4, R3 ;  /* 0x0000000400047223 */ /* 0x000fe20000000003 */
[----:B0-----:R-:W-:Y:S06]  /*2120*/  @!P0 BRA `(.L_x_64) ;  /* 0x0000000000148947 */ /* 0x001fec0003800000 */
[----:B------:R-:W-:Y:S02]  /*2130*/  MOV R4, R6 ;  /* 0x0000000600047202 */ /* 0x000fe40000000f00 */
[----:B------:R-:W-:Y:S02]  /*2140*/  MOV R3, R11 ;  /* 0x0000000b00037202 */ /* 0x000fe40000000f00 */
[----:B------:R-:W-:-:S07]  /*2150*/  MOV R22, 0x2170 ;  /* 0x0000217000167802 */ /* 0x000fce0000000f00 */
[----:B-12---:R-:W-:Y:S05]  /*2160*/  CALL.REL.NOINC `($__internal_1_$__cuda_sm3x_div_rn_noftz_f32_slowpath) ;  /* 0x0000000c00a47944 */ /* 0x006fea0003c00000 */
[----:B------:R-:W-:-:S07]  /*2170*/  MOV R4, R3 ;  /* 0x0000000300047202 */ /* 0x000fce0000000f00 */
.L_x_64:
[----:B------:R-:W0:Y:S01]  /*2180*/  LDS R10, [R5+0x4] ;  /* 0x00000400050a7984 */ /* 0x000e220000000800 */
[----:B------:R-:W3:Y:S03]  /*2190*/  MUFU.RCP R0, R11 ;  /* 0x0000000b00007308 */ /* 0x000ee60000001000 */
[----:B------:R4:W-:Y:S01]  /*21a0*/  STS [R5], R4 ;  /* 0x0000000405007388 */ /* 0x0009e20000000800 */
        /* <DEDUP_REMOVED lines=12> */
.L_x_65:
[----:B------:R0:W-:Y:S01]  /*2270*/  STS [R5+0x4], R0 ;  /* 0x0000040005007388 */ /* 0x0001e20000000800 */
[----:B------:R-:W-:-:S07]  /*2280*/  IADD3 R8, PT, PT, R8, 0x2, RZ ;  /* 0x0000000208087810 */ /* 0x000fce0007ffe0ff */
.L_x_63:
[----:B------:R-:W5:Y:S02]  /*2290*/  LDCU UR4, c[0x0][0x3a0] ;  /* 0x00007400ff0477ac */ /* 0x000f640008000800 */
[----:B-----5:R-:W-:-:S04]  /*22a0*/  ULOP3.LUT UR4, UR4, 0x1, URZ, 0xc0, !UPT ;  /* 0x0000000104047892 */ /* 0x020fc8000f8ec0ff */
[----:B------:R-:W-:-:S09]  /*22b0*/  UISETP.NE.U32.AND UP0, UPT, UR4, 0x1, UPT ;  /* 0x000000010400788c */ /* 0x000fd2000bf05070 */
[----:B------:R-:W-:Y:S05]  /*22c0*/  BRA.U UP0, `(.L_x_36) ;  /* 0x0000000100487547 */ /* 0x000fea000b800000 */
[----:B------:R-:W5:Y:S01]  /*22d0*/  S2UR UR5, SR_CgaCtaId ;  /* 0x00000000000579c3 */ /* 0x000f620000008800 */
[----:B------:R-:W-:Y:S01]  /*22e0*/  UMOV UR4, 0x400 ;  /* 0x0000040000047882 */ /* 0x000fe20000000000 */
[----:B0-----:R-:W0:Y:S02]  /*22f0*/  MUFU.RCP R0, R11 ;  /* 0x0000000b00007308 */ /* 0x001e240000001000 */
        /* <DEDUP_REMOVED lines=14> */
.L_x_66:
[----:B------:R0:W-:Y:S02]  /*23e0*/  STS [R8], R3 ;  /* 0x0000000308007388 */ /* 0x0001e40000000800 */
.L_x_36:
[----:B-1----:R-:W-:Y:S05]  /*23f0*/  BSYNC.RECONVERGENT B0 ;  /* 0x0000000000007941 */ /* 0x002fea0003800200 */
.L_x_35:
[----:B------:R-:W1:Y:S01]  /*2400*/  LDCU UR5, c[0x0][0x3a0] ;  /* 0x00007400ff0577ac */ /* 0x000e620008000800 */
[----:B0-----:R-:W0:Y:S01]  /*2410*/  S2R R0, SR_TID.X ;  /* 0x0000000000007919 */ /* 0x001e220000002100 */
[----:B------:R-:W-:Y:S01]  /*2420*/  HFMA2 R23, -RZ, RZ, 0, 0 ;  /* 0x00000000ff177431 */ /* 0x000fe200000001ff */
[----:B-1----:R-:W-:Y:S01]  /*2430*/  UISETP.GE.AND UP0, UPT, UR5, 0x1, UPT ;  /* 0x000000010500788c */ /* 0x002fe2000bf06270 */
[----:B------:R-:W-:Y:S08]  /*2440*/  BAR.SYNC.DEFER_BLOCKING 0x0 ;  /* 0x0000000000007b1d */ /* 0x000ff00000010000 */
[----:B------:R-:W-:Y:S05]  /*2450*/  BRA.U !UP0, `(.L_x_67) ;  /* 0x0000000908d07547 */ /* 0x000fea000b800000 */
[----:B------:R-:W-:Y:S01]  /*2460*/  UISETP.GE.U32.AND UP1, UPT, UR5, 0x10, UPT ;  /* 0x000000100500788c */ /* 0x000fe2000bf26070 */
[----:B0-2---:R-:W-:Y:S01]  /*2470*/  LEA R8, R9, R0, 0x5 ;  /* 0x0000000009087211 */ /* 0x005fe200078e28ff */
[----:B------:R-:W-:Y:S01]  /*2480*/  ULOP3.LUT UR7, UR5, 0xf, URZ, 0xc0, !UPT ;  /* 0x0000000f05077892 */ /* 0x000fe2000f8ec0ff */
[----:B------:R-:W-:Y:S02]  /*2490*/  MOV R23, RZ ;  /* 0x000000ff00177202 */ /* 0x000fe40000000f00 */
[----:B------:R-:W-:Y:S01]  /*24a0*/  MOV R27, RZ ;  /* 0x000000ff001b7202 */ /* 0x000fe20000000f00 */
[----:B------:R-:W-:-:S03]  /*24b0*/  UISETP.NE.AND UP0, UPT, UR7, URZ, UPT ;  /* 0x000000ff0700728c */ /* 0x000fc6000bf05270 */
[----:B------:R-:W-:Y:S08]  /*24c0*/  BRA.U !UP1, `(.L_x_68) ;  /* 0x0000000509487547 */ /* 0x000ff0000b800000 */
[----:B------:R-:W0:Y:S01]  /*24d0*/  S2UR UR6, SR_CgaCtaId ;  /* 0x00000000000679c3 */ /* 0x000e220000008800 */
[----:B------:R-:W-:Y:S01]  /*24e0*/  ULOP3.LUT UR10, UR5, 0x7ffffff0, URZ, 0xc0, !UPT ;  /* 0x7ffffff0050a7892 */ /* 0x000fe2000f8ec0ff */
[----:B------:R-:W-:Y:S01]  /*24f0*/  IADD3 R3, PT, PT, R8, 0x800, RZ ;  /* 0x0000080008037810 */ /* 0x000fe20007ffe0ff */
[----:B------:R-:W-:Y:S01]  /*2500*/  UMOV UR4, 0x400 ;  /* 0x0000040000047882 */ /* 0x000fe20000000000 */
[----:B------:R-:W-:-:S03]  /*2510*/  MOV R23, RZ ;  /* 0x000000ff00177202 */ /* 0x000fc60000000f00 */
[----:B------:R-:W-:Y:S01]  /*2520*/  MOV R27, UR10 ;  /* 0x0000000a001b7c02 */ /* 0x000fe20008000f00 */
[----:B0-----:R-:W-:Y:S02]  /*2530*/  ULEA UR4, UR6, UR4, 0x18 ;  /* 0x0000000406047291 */ /* 0x001fe4000f8ec0ff */
[----:B------:R-:W-:Y:S02]  /*2540*/  UIADD3 UR6, UPT, UPT, -UR10, URZ, URZ ;  /* 0x000000ff0a067290 */ /* 0x000fe4000fffe1ff */
[----:B------:R-:W-:-:S12]  /*2550*/  UIADD3 UR4, UPT, UPT, UR4, 0x20, URZ ;  /* 0x0000002004047890 */ /* 0x000fd8000fffe0ff */
.L_x_69:
[----:B----4-:R-:W0:Y:S01]  /*2560*/  LDC.64 R4, c[0x0][0x390] ;  /* 0x0000e400ff047b82 */ /* 0x010e220000000a00 */
[C---:B---3--:R-:W-:Y:S02]  /*2570*/  IADD3 R7, PT, PT, R3.reuse, -0x800, RZ ;  /* 0xfffff80003077810 */ /* 0x048fe40007ffe0ff */
[C---:B------:R-:W-:Y:S02]  /*2580*/  IADD3 R11, PT, PT, R3.reuse, -0x700, RZ ;  /* 0xfffff900030b7810 */ /* 0x040fe40007ffe0ff */
[C---:B------:R-:W-:Y:S02]  /*2590*/  IADD3 R13, PT, PT, R3.reuse, -0x600, RZ ;  /* 0xfffffa00030d7810 */ /* 0x040fe40007ffe0ff */
[C---:B------:R-:W-:Y:S02]  /*25a0*/  IADD3 R15, PT, PT, R3.reuse, -0x500, RZ ;  /* 0xfffffb00030f7810 */ /* 0x040fe40007ffe0ff */
[----:B------:R-:W-:Y:S01]  /*25b0*/  IADD3 R17, PT, PT, R3, -0x400, RZ ;  /* 0xfffffc0003117810 */ /* 0x000fe20007ffe0ff */
[----:B0-----:R-:W-:-:S04]  /*25c0*/  IMAD.WIDE.U32 R6, R7, 0x4, R4 ;  /* 0x0000000407067825 */ /* 0x001fc800078e0004 */
[--C-:B------:R-:W-:Y:S01]  /*25d0*/  IMAD.WIDE.U32 R10, R11, 0x4, R4.reuse ;  /* 0x000000040b0a7825 */ /* 0x100fe200078e0004 */
[----:B------:R0:W2:Y:S03]  /*25e0*/  LDG.E R22, desc[UR8][R6.64] ;  /* 0x0000000806167981 */ /* 0x0000a6000c1e1900 */
[--C-:B------:R-:W-:Y:S01]  /*25f0*/  IMAD.WIDE.U32 R12, R13, 0x4, R4.reuse ;  /* 0x000000040d0c7825 */ /* 0x100fe200078e0004 */
[----:B------:R1:W3:Y:S03]  /*2600*/  LDG.E R20, desc[UR8][R10.64] ;  /* 0x000000080a147981 */ /* 0x0002e6000c1e1900 */
[----:B------:R-:W-:Y:S01]  /*2610*/  IMAD.WIDE.U32 R14, R15, 0x4, R4 ;  /* 0x000000040f0e7825 */ /* 0x000fe200078e0004 */
[----:B------:R4:W5:Y:S01]  /*2620*/  LDG.E R21, desc[UR8][R12.64] ;  /* 0x000000080c157981 */ /* 0x000962000c1e1900 */
[----:B------:R-:W-:-:S02]  /*2630*/  IADD3 R19, PT, PT, R3, -0x300, RZ ;  /* 0xfffffd0003137810 */ /* 0x000fc40007ffe0ff */
[--C-:B------:R-:W-:Y:S01]  /*2640*/  IMAD.WIDE.U32 R16, R17, 0x4, R4.reuse ;  /* 0x0000000411107825 */ /* 0x100fe200078e0004 */
[----:B------:R4:W5:Y:S01]  /*2650*/  LDG.E R30, desc[UR8][R14.64] ;  /* 0x000000080e1e7981 */ /* 0x000962000c1e1900 */
[----:B------:R-:W-:Y:S02]  /*2660*/  IADD3 R25, PT, PT, R3, -0x200, RZ ;  /* 0xfffffe0003197810 */ /* 0x000fe40007ffe0ff */
[--C-:B------:R-:W-:Y:S01]  /*2670*/  IMAD.WIDE.U32 R18, R19, 0x4, R4.reuse ;  /* 0x0000000413127825 */ /* 0x100fe200078e0004 */
[----:B------:R4:W5:Y:S01]  /*2680*/  LDG.E R29, desc[UR8][R16.64] ;  /* 0x00000008101d7981 */ /* 0x000962000c1e1900 */
[----:B0-----:R-:W-:Y:S02]  /*2690*/  IADD3 R7, PT, PT, R3, -0x100, RZ ;  /* 0xffffff0003077810 */ /* 0x001fe40007ffe0ff */
[--C-:B-1----:R-:W-:Y:S01]  /*26a0*/  IMAD.WIDE.U32 R10, R25, 0x4, R4.reuse ;  /* 0x00000004190a7825 */ /* 0x102fe200078e0004 */
[----:B------:R-:W5:Y:S03]  /*26b0*/  LDG.E R26, desc[UR8][R18.64] ;  /* 0x00000008121a7981 */ /* 0x000f66000c1e1900 */
[----:B------:R-:W-:Y:S01]  /*26c0*/  IMAD.WIDE.U32 R24, R7, 0x4, R4 ;  /* 0x0000000407187825 */ /* 0x000fe200078e0004 */
[----:B------:R0:W5:Y:S01]  /*26d0*/  LDG.E R31, desc[UR8][R10.64] ;  /* 0x000000080a1f7981 */ /* 0x000162000c1e1900 */
[----:B------:R-:W-:-:S02]  /*26e0*/  IADD3 R7, PT, PT, R3, 0x100, RZ ;  /* 0x0000010003077810 */ /* 0x000fc40007ffe0ff */
[C-C-:B------:R-:W-:Y:S01]  /*26f0*/  IMAD.WIDE.U32 R36, R3.reuse, 0x4, R4.reuse ;  /* 0x0000000403247825 */ /* 0x140fe200078e0004 */
[----:B------:R1:W5:Y:S01]  /*2700*/  LDG.E R28, desc[UR8][R24.64] ;  /* 0x00000008181c7981 */ /* 0x000362000c1e1900 */
[----:B----4-:R-:W-:Y:S02]  /*2710*/  IADD3 R13, PT, PT, R3, 0x200, RZ ;  /* 0x00000200030d7810 */ /* 0x010fe40007ffe0ff */
[--C-:B------:R-:W-:Y:S01]  /*2720*/  IMAD.WIDE.U32 R14, R7, 0x4, R4.reuse ;  /* 0x00000004070e7825 */ /* 0x100fe200078e0004 */
[----:B------:R4:W5:Y:S01]  /*2730*/  LDG.E R33, desc[UR8][R36.64] ;  /* 0x0000000824217981 */ /* 0x000962000c1e1900 */
[----:B------:R-:W-:Y:S02]  /*2740*/  IADD3 R17, PT, PT, R3, 0x300, RZ ;  /* 0x0000030003117810 */ /* 0x000fe40007ffe0ff */
[----:B------:R-:W-:Y:S01]  /*2750*/  IMAD.WIDE.U32 R6, R13, 0x4, R4 ;  /* 0x000000040d067825 */ /* 0x000fe200078e0004 */
[----:B------:R-:W5:Y:S01]  /*2760*/  LDG.E R32, desc[UR8][R14.64] ;  /* 0x000000080e207981 */ /* 0x000f62000c1e1900 */
[----:B------:R-:W-:-:S02]  /*2770*/  IADD3 R39, PT, PT, R3, 0x400, RZ ;  /* 0x0000040003277810 */ /* 0x000fc40007ffe0ff */
[--C-:B------:R-:W-:Y:S01]  /*2780*/  IMAD.WIDE.U32 R12, R17, 0x4, R4.reuse ;  /* 0x00000004110c7825 */ /* 0x100fe200078e0004 */
[----:B------:R4:W5:Y:S01]  /*2790*/  LDG.E R35, desc[UR8][R6.64] ;  /* 0x0000000806237981 */ /* 0x000962000c1e1900 */
[----:B0-----:R-:W-:Y:S02]  /*27a0*/  IADD3 R11, PT, PT, R3, 0x500, RZ ;  /* 0x00000500030b7810 */ /* 0x001fe40007ffe0ff */
[--C-:B------:R-:W-:Y:S01]  /*27b0*/  IMAD.WIDE.U32 R38, R39, 0x4, R4.reuse ;  /* 0x0000000427267825 */ /* 0x100fe200078e0004 */
[----:B------:R0:W5:Y:S01]  /*27c0*/  LDG.E R34, desc[UR8][R12.64] ;  /* 0x000000080c227981 */ /* 0x000162000c1e1900 */
[----:B------:R-:W-:Y:S02]  /*27d0*/  IADD3 R17, PT, PT, R3, 0x600, RZ ;  /* 0x0000060003117810 */ /* 0x000fe40007ffe0ff */
[--C-:B-1----:R-:W-:Y:S01]  /*27e0*/  IMAD.WIDE.U32 R24, R11, 0x4, R4.reuse ;  /* 0x000000040b187825 */ /* 0x102fe200078e0004 */
[----:B----4-:R-:W-:Y:S01]  /*27f0*/  IADD3 R37, PT, PT, R3, 0x700, RZ ;  /* 0x0000070003257810 */ /* 0x010fe20007ffe0ff */
[----:B------:R-:W4:Y:S02]  /*2800*/  LDG.E R39, desc[UR8][R38.64] ;  /* 0x0000000826277981 */ /* 0x000f24000c1e1900 */
[----:B------:R-:W-:-:S02]  /*2810*/  IMAD.WIDE.U32 R10, R17, 0x4, R4 ;  /* 0x00000004110a7825 */ /* 0x000fc400078e0004 */
[----:B------:R-:W4:Y:S02]  /*2820*/  LDG.E R24, desc[UR8][R24.64] ;  /* 0x0000000818187981 */ /* 0x000f24000c1e1900 */
[----:B------:R-:W-:Y:S02]  /*2830*/  IMAD.WIDE.U32 R36, R37, 0x4, R4 ;  /* 0x0000000425247825 */ /* 0x000fe400078e0004 */
[----:B------:R-:W4:Y:S04]  /*2840*/  LDG.E R11, desc[UR8][R10.64] ;  /* 0x000000080a0b7981 */ /* 0x000f28000c1e1900 */
[----:B------:R-:W4:Y:S01]  /*2850*/  LDG.E R36, desc[UR8][R36.64] ;  /* 0x0000000824247981 */ /* 0x000f22000c1e1900 */
[----:B------:R-:W-:Y:S01]  /*2860*/  UIADD3 UR6, UPT, UPT, UR6, 0x10, URZ ;  /* 0x0000001006067890 */ /* 0x000fe2000fffe0ff */
[----:B------:R-:W-:-:S02]  /*2870*/  IADD3 R3, PT, PT, R3, 0x1000, RZ ;  /* 0x0000100003037810 */ /* 0x000fc40007ffe0ff */
[----:B------:R-:W2:Y:S01]  /*2880*/  LDS.128 R4, [UR4+-0x20] ;  /* 0xffffe004ff047984 */ /* 0x000ea20008000c00 */
[----:B------:R-:W-:-:S03]  /*2890*/  UISETP.NE.AND UP1, UPT, UR6, URZ, UPT ;  /* 0x000000ff0600728c */ /* 0x000fc6000bf25270 */
[----:B0-----:R-:W0:Y:S04]  /*28a0*/  LDS.128 R12, [UR4+-0x10] ;  /* 0xfffff004ff0c7984 */ /* 0x001e280008000c00 */
[----:B------:R-:W1:Y:S01]  /*28b0*/  LDS.128 R16, [UR4] ;  /* 0x00000004ff107984 */ /* 0x000e620008000c00 */
[----:B--2---:R-:W-:-:S04]  /*28c0*/  FFMA R4, R4, R22, R23 ;  /* 0x0000001604047223 */ /* 0x004fc80000000017 */
[----:B---3--:R-:W-:-:S04]  /*28d0*/  FFMA R5, R5, R20, R4 ;  /* 0x0000001405057223 */ /* 0x008fc80000000004 */
[----:B-----5:R-:W-:Y:S02]  /*28e0*/  FFMA R6, R6, R21, R5 ;  /* 0x0000001506067223 */ /* 0x020fe40000000005 */
[----:B------:R-:W4:Y:S01]  /*28f0*/  LDS.128 R20, [UR4+0x10] ;  /* 0x00001004ff147984 */ /* 0x000f220008000c00 */
[----:B------:R-:W-:Y:S01]  /*2900*/  UIADD3 UR4, UPT, UPT, UR4, 0x40, URZ ;  /* 0x0000004004047890 */ /* 0x000fe2000fffe0ff */
[----:B------:R-:W-:-:S04]  /*2910*/  FFMA R7, R7, R30, R6 ;  /* 0x0000001e07077223 */ /* 0x000fc80000000006 */
[----:B0-----:R-:W-:-:S04]  /*2920*/  FFMA R12, R12, R29, R7 ;  /* 0x0000001d0c0c7223 */ /* 0x001fc80000000007 */
[----:B------:R-:W-:-:S04]  /*2930*/  FFMA R13, R13, R26, R12 ;  /* 0x0000001a0d0d7223 */ /* 0x000fc8000000000c */
[----:B------:R-:W-:-:S04]  /*2940*/  FFMA R14, R14, R31, R13 ;  /* 0x0000001f0e0e7223 */ /* 0x000fc8000000000d */
[----:B------:R-:W-:-:S04]  /*2950*/  FFMA R15, R15, R28, R14 ;  /* 0x0000001c0f0f7223 */ /* 0x000fc8000000000e */
[----:B-1----:R-:W-:-:S04]  /*2960*/  FFMA R16, R16, R33, R15 ;  /* 0x0000002110107223 */ /* 0x002fc8000000000f */
[----:B------:R-:W-:-:S04]  /*2970*/  FFMA R17, R17, R32, R16 ;  /* 0x0000002011117223 */ /* 0x000fc80000000010 */
[----:B------:R-:W-:-:S04]  /*2980*/  FFMA R18, R18, R35, R17 ;  /* 0x0000002312127223 */ /* 0x000fc80000000011 */
[----:B------:R-:W-:-:S04]  /*2990*/  FFMA R19, R19, R34, R18 ;  /* 0x0000002213137223 */ /* 0x000fc80000000012 */
[----:B----4-:R-:W-:-:S04]  /*29a0*/  FFMA R20, R20, R39, R19 ;  /* 0x0000002714147223 */ /* 0x010fc80000000013 */
[----:B------:R-:W-:-:S04]  /*29b0*/  FFMA R21, R21, R24, R20 ;  /* 0x0000001815157223 */ /* 0x000fc80000000014 */
[----:B------:R-:W-:-:S04]  /*29c0*/  FFMA R22, R22, R11, R21 ;  /* 0x0000000b16167223 */ /* 0x000fc80000000015 */
[----:B------:R-:W-:Y:S01]  /*29d0*/  FFMA R23, R23, R36, R22 ;  /* 0x0000002417177223 */ /* 0x000fe20000000016 */
[----:B------:R-:W-:Y:S06]  /*29e0*/  BRA.U UP1, `(.L_x_69) ;  /* 0xfffffff901dc7547 */ /* 0x000fec000b83ffff */
.L_x_68:
[----:B------:R-:W-:Y:S05]  /*29f0*/  BRA.U !UP0, `(.L_x_67) ;  /* 0x0000000508687547 */ /* 0x000fea000b800000 */
[----:B------:R-:W-:Y:S02]  /*2a00*/  UISETP.GE.U32.AND UP0, UPT, UR7, 0x8, UPT ;  /* 0x000000080700788c */ /* 0x000fe4000bf06070 */
[----:B------:R-:W-:-:S04]  /*2a10*/  ULOP3.LUT UR6, UR5, 0x7, URZ, 0xc0, !UPT ;  /* 0x0000000705067892 */ /* 0x000fc8000f8ec0ff */
[----:B------:R-:W-:-:S03]  /*2a20*/  UISETP.NE.AND UP1, UPT, UR6, URZ, UPT ;  /* 0x000000ff0600728c */ /* 0x000fc6000bf25270 */
[----:B------:R-:W-:Y:S08]  /*2a30*/  BRA.U !UP0, `(.L_x_70) ;  /* 0x0000000108a07547 */ /* 0x000ff0000b800000 */
[----:B----4-:R-:W3:Y:S01]  /*2a40*/  LDC.64 R4, c[0x0][0x390] ;  /* 0x0000e400ff047b82 */ /* 0x010ee20000000a00 */
[----:B------:R-:W-:-:S04]  /*2a50*/  LEA R21, R27, R8, 0x8 ;  /* 0x000000081b157211 */ /* 0x000fc800078e40ff */
[C---:B------:R-:W-:Y:S02]  /*2a60*/  IADD3 R11, PT, PT, R21.reuse, 0x100, RZ ;  /* 0x00000100150b7810 */ /* 0x040fe40007ffe0ff */
[C---:B------:R-:W-:Y:S02]  /*2a70*/  IADD3 R13, PT, PT, R21.reuse, 0x200, RZ ;  /* 0x00000200150d7810 */ /* 0x040fe40007ffe0ff */
[C---:B------:R-:W-:Y:S02]  /*2a80*/  IADD3 R15, PT, PT, R21.reuse, 0x300, RZ ;  /* 0x00000300150f7810 */ /* 0x040fe40007ffe0ff */
[C---:B------:R-:W-:Y:S01]  /*2a90*/  IADD3 R17, PT, PT, R21.reuse, 0x400, RZ ;  /* 0x0000040015117810 */ /* 0x040fe20007ffe0ff */
[----:B---3--:R-:W-:-:S04]  /*2aa0*/  IMAD.WIDE.U32 R6, R21, 0x4, R4 ;  /* 0x0000000415067825 */ /* 0x008fc800078e0004 */
[--C-:B------:R-:W-:Y:S01]  /*2ab0*/  IMAD.WIDE.U32 R10, R11, 0x4, R4.reuse ;  /* 0x000000040b0a7825 */ /* 0x100fe200078e0004 */
[----:B------:R0:W2:Y:S03]  /*2ac0*/  LDG.E R3, desc[UR8][R6.64] ;  /* 0x0000000806037981 */ /* 0x0000a6000c1e1900 */
[--C-:B------:R-:W-:Y:S02]  /*2ad0*/  IMAD.WIDE.U32 R12, R13, 0x4, R4.reuse ;  /* 0x000000040d0c7825 */ /* 0x100fe400078e0004 */
[----:B------:R1:W3:Y:S02]  /*2ae0*/  LDG.E R10, desc[UR8][R10.64] ;  /* 0x000000080a0a7981 */ /* 0x0002e4000c1e1900 */
[--C-:B------:R-:W-:Y:S01]  /*2af0*/  IMAD.WIDE.U32 R14, R15, 0x4, R4.reuse ;  /* 0x000000040f0e7825 */ /* 0x100fe200078e0004 */
[----:B------:R-:W-:Y:S01]  /*2b00*/  IADD3 R19, PT, PT, R21, 0x500, RZ ;  /* 0x0000050015137810 */ /* 0x000fe20007ffe0ff */
[----:B------:R-:W4:Y:S02]  /*2b10*/  LDG.E R22, desc[UR8][R12.64] ;  /* 0x000000080c167981 */ /* 0x000f24000c1e1900 */
[--C-:B------:R-:W-:Y:S01]  /*2b20*/  IMAD.WIDE.U32 R16, R17, 0x4, R4.reuse ;  /* 0x0000000411107825 */ /* 0x100fe200078e0004 */
[----:B------:R-:W-:Y:S01]  /*2b30*/  IADD3 R25, PT, PT, R21, 0x600, RZ ;  /* 0x0000060015197810 */ /* 0x000fe20007ffe0ff */
[----:B------:R5:W4:Y:S02]  /*2b40*/  LDG.E R29, desc[UR8][R14.64] ;  /* 0x000000080e1d7981 */ /* 0x000b24000c1e1900 */
[--C-:B------:R-:W-:Y:S01]  /*2b50*/  IMAD.WIDE.U32 R18, R19, 0x4, R4.reuse ;  /* 0x0000000413127825 */ /* 0x100fe200078e0004 */
[----:B0-----:R-:W-:Y:S01]  /*2b60*/  IADD3 R7, PT, PT, R21, 0x700, RZ ;  /* 0x0000070015077810 */ /* 0x001fe20007ffe0ff */
[----:B------:R-:W4:Y:S02]  /*2b70*/  LDG.E R16, desc[UR8][R16.64] ;  /* 0x0000000810107981 */ /* 0x000f24000c1e1900 */
[----:B------:R-:W-:-:S02]  /*2b80*/  IMAD.WIDE.U32 R20, R25, 0x4, R4 ;  /* 0x0000000419147825 */ /* 0x000fc400078e0004 */
[----:B------:R-:W4:Y:S02]  /*2b90*/  LDG.E R19, desc[UR8][R18.64] ;  /* 0x0000000812137981 */ /* 0x000f24000c1e1900 */
[----:B------:R-:W-:Y:S02]  /*2ba0*/  IMAD.WIDE.U32 R24, R7, 0x4, R4 ;  /* 0x0000000407187825 */ /* 0x000fe400078e0004 */
[----:B------:R-:W4:Y:S04]  /*2bb0*/  LDG.E R20, desc[UR8][R20.64] ;  /* 0x0000000814147981 */ /* 0x000f28000c1e1900 */
[----:B------:R-:W4:Y:S01]  /*2bc0*/  LDG.E R25, desc[UR8][R24.64] ;  /* 0x0000000818197981 */ /* 0x000f22000c1e1900 */
[----:B------:R-:W-:Y:S01]  /*2bd0*/  MOV R4, 0x400 ;  /* 0x0000040000047802 */ /* 0x000fe20000000f00 */
[----:B------:R-:W0:Y:S03]  /*2be0*/  S2R R5, SR_CgaCtaId ;  /* 0x0000000000057919 */ /* 0x000e260000008800 */
[----:B0-----:R-:W-:-:S04]  /*2bf0*/  LEA R4, R5, R4, 0x18 ;  /* 0x0000000405047211 */ /* 0x001fc800078ec0ff */
[C---:B-1----:R-:W-:Y:S02]  /*2c00*/  LEA R11, R27.reuse, R4, 0x2 ;  /* 0x000000041b0b7211 */ /* 0x042fe400078e10ff */
[----:B------:R-:W-:-:S03]  /*2c10*/  IADD3 R27, PT, PT, R27, 0x8, RZ ;  /* 0x000000081b1b7810 */ /* 0x000fc60007ffe0ff */
[----:B------:R-:W2:Y:S04]  /*2c20*/  LDS.128 R4, [R11] ;  /* 0x000000000b047984 */ /* 0x000ea80000000c00 */
[----:B-----5:R-:W0:Y:S01]  /*2c30*/  LDS.128 R12, [R11+0x10] ;  /* 0x000010000b0c7984 */ /* 0x020e220000000c00 */
[----:B--2---:R-:W-:-:S04]  /*2c40*/  FFMA R3, R4, R3, R23 ;  /* 0x0000000304037223 */ /* 0x004fc80000000017 */
[----:B---3--:R-:W-:-:S04]  /*2c50*/  FFMA R3, R10, R5, R3 ;  /* 0x000000050a037223 */ /* 0x008fc80000000003 */
[----:B----4-:R-:W-:-:S04]  /*2c60*/  FFMA R6, R22, R6, R3 ;  /* 0x0000000616067223 */ /* 0x010fc80000000003 */
[----:B------:R-:W-:-:S04]  /*2c70*/  FFMA R7, R29, R7, R6 ;  /* 0x000000071d077223 */ /* 0x000fc80000000006 */
[----:B0-----:R-:W-:-:S04]  /*2c80*/  FFMA R12, R12, R16, R7 ;  /* 0x000000100c0c7223 */ /* 0x001fc80000000007 */
[----:B------:R-:W-:-:S04]  /*2c90*/  FFMA R13, R19, R13, R12 ;  /* 0x0000000d130d7223 */ /* 0x000fc8000000000c */
[----:B------:R-:W-:-:S04]  /*2ca0*/  FFMA R14, R20, R14, R13 ;  /* 0x0000000e140e7223 */ /* 0x000fc8000000000d */
[----:B------:R-:W-:-:S07]  /*2cb0*/  FFMA R23, R25, R15, R14 ;  /* 0x0000000f19177223 */ /* 0x000fce000000000e */
.L_x_70:
        /* <DEDUP_REMOVED lines=9> */
[C---:B------:R-:W-:Y:S01]  /*2d50*/  IADD3 R15, PT, PT, R3.reuse, 0x300, RZ ;  /* 0x00000300030f7810 */ /* 0x040fe20007ffe0ff */
[----:B---3--:R-:W-:-:S04]  /*2d60*/  IMAD.WIDE.U32 R6, R3, 0x4, R4 ;  /* 0x0000000403067825 */ /* 0x008fc800078e0004 */
[--C-:B------:R-:W-:Y:S01]  /*2d70*/  IMAD.WIDE.U32 R10, R11, 0x4, R4.reuse ;  /* 0x000000040b0a7825 */ /* 0x100fe200078e0004 */
[----:B------:R0:W2:Y:S03]  /*2d80*/  LDG.E R8, desc[UR8][R6.64] ;  /* 0x0000000806087981 */ /* 0x0000a6000c1e1900 */
[--C-:B------:R-:W-:Y:S02]  /*2d90*/  IMAD.WIDE.U32 R12, R13, 0x4, R4.reuse ;  /* 0x000000040d0c7825 */ /* 0x100fe400078e0004 */
[----:B------:R-:W3:Y:S02]  /*2da0*/  LDG.E R11, desc[UR8][R10.64] ;  /* 0x000000080a0b7981 */ /* 0x000ee4000c1e1900 */
[----:B------:R-:W-:Y:S02]  /*2db0*/  IMAD.WIDE.U32 R14, R15, 0x4, R4 ;  /* 0x000000040f0e7825 */ /* 0x000fe400078e0004 */
[----:B------:R-:W4:Y:S04]  /*2dc0*/  LDG.E R12, desc[UR8][R12.64] ;  /* 0x000000080c0c7981 */ /* 0x000f28000c1e1900 */
[----:B------:R-:W5:Y:S01]  /*2dd0*/  LDG.E R15, desc[UR8][R14.64] ;  /* 0x000000080e0f7981 */ /* 0x000f62000c1e1900 */
[----:B------:R-:W-:Y:S01]  /*2de0*/  MOV R3, 0x400 ;  /* 0x0000040000037802 */ /* 0x000fe20000000f00 */
[----:B------:R-:W1:Y:S03]  /*2df0*/  S2R R4, SR_CgaCtaId ;  /* 0x0000000000047919 */ /* 0x000e660000008800 */
[----:B-1----:R-:W-:-:S04]  /*2e00*/  LEA R4, R4, R3, 0x18 ;  /* 0x0000000304047211 */ /* 0x002fc800078ec0ff */
[C---:B------:R-:W-:Y:S02]  /*2e10*/  LEA R4, R27.reuse, R4, 0x2 ;  /* 0x000000041b047211 */ /* 0x040fe400078e10ff */
[----:B------:R-:W-:-:S04]  /*2e20*/  IADD3 R27, PT, PT, R27, 0x4, RZ ;  /* 0x000000041b1b7810 */ /* 0x000fc80007ffe0ff */
[----:B0-----:R-:W2:Y:S02]  /*2e30*/  LDS.128 R4, [R4] ;  /* 0x0000000004047984 */ /* 0x001ea40000000c00 */
[----:B--2---:R-:W-:-:S04]  /*2e40*/  FFMA R8, R4, R8, R23 ;  /* 0x0000000804087223 */ /* 0x004fc80000000017 */
[----:B---3--:R-:W-:-:S04]  /*2e50*/  FFMA R5, R11, R5, R8 ;  /* 0x000000050b057223 */ /* 0x008fc80000000008 */
[----:B----4-:R-:W-:-:S04]  /*2e60*/  FFMA R6, R12, R6, R5 ;  /* 0x000000060c067223 */ /* 0x010fc80000000005 */
[----:B-----5:R-:W-:-:S07]  /*2e70*/  FFMA R23, R15, R7, R6 ;  /* 0x000000070f177223 */ /* 0x020fce0000000006 */
.L_x_71:
[----:B------:R-:W-:Y:S05]  /*2e80*/  BRA.U !UP1, `(.L_x_67) ;  /* 0x0000000109447547 */ /* 0x000fea000b800000 */
[----:B----4-:R-:W0:Y:S01]  /*2e90*/  S2R R4, SR_CgaCtaId ;  /* 0x0000000000047919 */ /* 0x010e220000008800 */
[----:B---3--:R-:W1:Y:S01]  /*2ea0*/  LDC.64 R6, c[0x0][0x390] ;  /* 0x0000e400ff067b82 */ /* 0x008e620000000a00 */
[----:B------:R-:W-:Y:S01]  /*2eb0*/  MOV R3, 0x400 ;  /* 0x0000040000037802 */ /* 0x000fe20000000f00 */
[----:B------:R-:W-:-:S03]  /*2ec0*/  UIADD3 UR4, UPT, UPT, -UR4, URZ, URZ ;  /* 0x000000ff04047290 */ /* 0x000fc6000fffe1ff */
[----:B0-----:R-:W-:Y:S02]  /*2ed0*/  LEA R8, R4, R3, 0x18 ;  /* 0x0000000304087211 */ /* 0x001fe400078ec0ff */
[C---:B------:R-:W-:Y:S02]  /*2ee0*/  LEA R4, R27.reuse, R0, 0x8 ;  /* 0x000000001b047211 */ /* 0x040fe400078e40ff */
[----:B------:R-:W-:Y:S02]  /*2ef0*/  LEA R27, R27, R8, 0x2 ;  /* 0x000000081b1b7211 */ /* 0x000fe400078e10ff */
[----:B------:R-:W-:-:S07]  /*2f00*/  LEA R3, R9, R4, 0x5 ;  /* 0x0000000409037211 */ /* 0x000fce00078e28ff */
.L_x_72:
[C---:B-1----:R-:W-:Y:S01]  /*2f10*/  IMAD.WIDE.U32 R4, R3.reuse, 0x4, R6 ;  /* 0x0000000403047825 */ /* 0x042fe200078e0006 */
[----:B------:R0:W1:Y:S05]  /*2f20*/  LDS R8, [R27] ;  /* 0x000000001b087984 */ /* 0x00006a0000000800 */
[----:B------:R-:W1:Y:S01]  /*2f30*/  LDG.E R4, desc[UR8][R4.64] ;  /* 0x0000000804047981 */ /* 0x000e62000c1e1900 */
[----:B------:R-:W-:Y:S01]  /*2f40*/  UIADD3 UR4, UPT, UPT, UR4, 0x1, URZ ;  /* 0x0000000104047890 */ /* 0x000fe2000fffe0ff */
[----:B------:R-:W-:Y:S02]  /*2f50*/  IADD3 R3, PT, PT, R3, 0x100, RZ ;  /* 0x0000010003037810 */ /* 0x000fe40007ffe0ff */
[----:B0-----:R-:W-:Y:S01]  /*2f60*/  IADD3 R27, PT, PT, R27, 0x4, RZ ;  /* 0x000000041b1b7810 */ /* 0x001fe20007ffe0ff */
[----:B------:R-:W-:Y:S01]  /*2f70*/  UISETP.NE.AND UP0, UPT, UR4, URZ, UPT ;  /* 0x000000ff0400728c */ /* 0x000fe2000bf05270 */
[----:B-1----:R-:W-:-:S08]  /*2f80*/  FFMA R23, R8, R4, R23 ;  /* 0x0000000408177223 */ /* 0x002fd00000000017 */
[----:B------:R-:W-:Y:S05]  /*2f90*/  BRA.U UP0, `(.L_x_72) ;  /* 0xfffffffd00dc7547 */ /* 0x000fea000b83ffff */
.L_x_67:
[----:B----4-:R-:W1:Y:S01]  /*2fa0*/  LDC.64 R4, c[0x0][0x398] ;  /* 0x0000e600ff047b82 */ /* 0x010e620000000a00 */
[----:B0-2---:R-:W-:-:S04]  /*2fb0*/  LEA R3, R9, R0, 0x5 ;  /* 0x0000000009037211 */ /* 0x005fc800078e28ff */
[----:B------:R-:W-:-:S05]  /*2fc0*/  LEA R3, R2, R3, 0x8 ;  /* 0x0000000302037211 */ /* 0x000fca00078e40ff */
[----:B-1----:R-:W-:-:S05]  /*2fd0*/  IMAD.WIDE.U32 R2, R3, 0x4, R4 ;  /* 0x0000000403027825 */ /* 0x002fca00078e0004 */
[----:B------:R-:W-:Y:S01]  /*2fe0*/  STG.E desc[UR8][R2.64], R23 ;  /* 0x0000001702007986 */ /* 0x000fe2000c101908 */
[----:B------:R-:W-:Y:S05]  /*2ff0*/  EXIT ;  /* 0x000000000000794d */ /* 0x000fea0003800000 */
        .weak           $__internal_1_$__cuda_sm3x_div_rn_noftz_f32_slowpath
        .type           $__internal_1_$__cuda_sm3x_div_rn_noftz_f32_slowpath,@function
        .size           $__internal_1_$__cuda_sm3x_div_rn_noftz_f32_slowpath,(.L_x_92 - $__internal_1_$__cuda_sm3x_div_rn_noftz_f32_slowpath)
$__internal_1_$__cuda_sm3x_div_rn_noftz_f32_slowpath:
[----:B------:R-:W-:Y:S01]  /*3000*/  SHF.R.U32.HI R19, RZ, 0x17, R3 ;  /* 0x00000017ff137819 */ /* 0x000fe20000011603 */
[----:B------:R-:W-:Y:S01]  /*3010*/  BSSY.RECONVERGENT B1, `(.L_x_73) ;  /* 0x0000062000017945 */ /* 0x000fe20003800200 */
[----:B------:R-:W-:Y:S02]  /*3020*/  SHF.R.U32.HI R0, RZ, 0x17, R4 ;  /* 0x00000017ff007819 */ /* 0x000fe40000011604 */
[----:B------:R-:W-:Y:S02]  /*3030*/  LOP3.LUT R19, R19, 0xff, RZ, 0xc0, !PT ;  /* 0x000000ff13137812 */ /* 0x000fe400078ec0ff */
[----:B------:R-:W-:Y:S02]  /*3040*/  LOP3.LUT R26, R0, 0xff, RZ, 0xc0, !PT ;  /* 0x000000ff001a7812 */ /* 0x000fe400078ec0ff */
[----:B------:R-:W-:Y:S02]  /*3050*/  IADD3 R23, PT, PT, R19, -0x1, RZ ;  /* 0xffffffff13177810 */ /* 0x000fe40007ffe0ff */
[----:B------:R-:W-:-:S02]  /*3060*/  IADD3 R0, PT, PT, R26, -0x1, RZ ;  /* 0xffffffff1a007810 */ /* 0x000fc40007ffe0ff */
        /* <DEDUP_REMOVED lines=23> */
[----:B------:R-:W-:Y:S01]  /*31e0*/  @!P0 FFMA R4, R4, 1.84467440737095516160e+19, RZ ;  /* 0x5f80000004048823 */ /* 0x000fe200000000ff */
[----:B------:R-:W-:Y:S01]  /*31f0*/  @!P0 MOV R15, 0xffffffc0 ;  /* 0xffffffc0000f8802 */ /* 0x000fe20000000f00 */
[----:B------:R-:W-:-:S03]  /*3200*/  @!P1 FFMA R3, R3, 1.84467440737095516160e+19, RZ ;  /* 0x5f80000003039823 */ /* 0x000fc600000000ff */
[----:B------:R-:W-:-:S07]  /*3210*/  @!P1 IADD3 R15, PT, PT, R15, 0x40, RZ ;  /* 0x000000400f0f9810 */ /* 0x000fce0007ffe0ff */
.L_x_74:
[----:B------:R-:W-:Y:S01]  /*3220*/  LEA R0, R19, 0xc0800000, 0x17 ;  /* 0xc080000013007811 */ /* 0x000fe200078eb8ff */
[----:B------:R-:W-:Y:S03]  /*3230*/  BSSY.RECONVERGENT B2, `(.L_x_79) ;  /* 0x0000036000027945 */ /* 0x000fe60003800200 */
[----:B------:R-:W-:Y:S02]  /*3240*/  IADD3 R23, PT, PT, -R0, R3, RZ ;  /* 0x0000000300177210 */ /* 0x000fe40007ffe1ff */
[----:B------:R-:W-:Y:S02]  /*3250*/  IADD3 R3, PT, PT, R26, -0x7f, RZ ;  /* 0xffffff811a037810 */ /* 0x000fe40007ffe0ff */
[----:B------:R-:W0:Y:S01]  /*3260*/  MUFU.RCP R24, R23 ;  /* 0x0000001700187308 */ /* 0x000e220000001000 */
[----:B------:R-:W-:Y:S02]  /*3270*/  FADD.FTZ R25, -R23, -RZ ;  /* 0x800000ff17197221 */ /* 0x000fe40000010100 */
[----:B------:R-:W-:-:S02]  /*3280*/  IMAD R0, R3, -0x800000, R4 ;  /* 0xff80000003007824 */ /* 0x000fc400078e0204 */
[----:B0-----:R-:W-:-:S04]  /*3290*/  FFMA R27, R24, R25, 1 ;  /* 0x3f800000181b7423 */ /* 0x001fc80000000019 */
[----:B------:R-:W-:-:S04]  /*32a0*/  FFMA R29, R24, R27, R24 ;  /* 0x0000001b181d7223 */ /* 0x000fc80000000018 */
[----:B------:R-:W-:-:S04]  /*32b0*/  FFMA R4, R0, R29, RZ ;  /* 0x0000001d00047223 */ /* 0x000fc800000000ff */
[----:B------:R-:W-:-:S04]  /*32c0*/  FFMA R27, R25, R4, R0 ;  /* 0x00000004191b7223 */ /* 0x000fc80000000000 */
[----:B------:R-:W-:Y:S01]  /*32d0*/  FFMA R24, R29, R27, R4 ;  /* 0x0000001b1d187223 */ /* 0x000fe20000000004 */
[----:B------:R-:W-:-:S03]  /*32e0*/  IADD3 R4, PT, PT, R3, 0x7f, -R19 ;  /* 0x0000007f03047810 */ /* 0x000fc60007ffe813 */
[----:B------:R-:W-:Y:S01]  /*32f0*/  FFMA R25, R25, R24, R0 ;  /* 0x0000001819197223 */ /* 0x000fe20000000000 */
[----:B------:R-:W-:-:S03]  /*3300*/  IADD3 R4, PT, PT, R4, R15, RZ ;  /* 0x0000000f04047210 */ /* 0x000fc60007ffe0ff */
[----:B------:R-:W-:-:S05]  /*3310*/  FFMA R0, R29, R25, R24 ;  /* 0x000000191d007223 */ /* 0x000fca0000000018 */
[----:B------:R-:W-:-:S04]  /*3320*/  SHF.R.U32.HI R3, RZ, 0x17, R0 ;  /* 0x00000017ff037819 */ /* 0x000fc80000011600 */
[----:B------:R-:W-:-:S04]  /*3330*/  LOP3.LUT R3, R3, 0xff, RZ, 0xc0, !PT ;  /* 0x000000ff03037812 */ /* 0x000fc800078ec0ff */
[----:B------:R-:W-:-:S04]  /*3340*/  IADD3 R19, PT, PT, R3, R4, RZ ;  /* 0x0000000403137210 */ /* 0x000fc80007ffe0ff */
[----:B------:R-:W-:-:S04]  /*3350*/  IADD3 R3, PT, PT, R19, -0x1, RZ ;  /* 0xffffffff13037810 */ /* 0x000fc80007ffe0ff */
        /* <DEDUP_REMOVED lines=9> */
[CCC-:B------:R-:W-:Y:S01]  /*33f0*/  FFMA.RZ R3, R29.reuse, R25.reuse, R24.reuse ;  /* 0x000000191d037223 */ /* 0x1c0fe2000000c018 */
[-CC-:B------:R-:W-:Y:S01]  /*3400*/  FFMA.RM R4, R29, R25.reuse, R24.reuse ;  /* 0x000000191d047223 */ /* 0x180fe20000004018 */
[C---:B------:R-:W-:Y:S02]  /*3410*/  ISETP.NE.AND P3, PT, R19.reuse, RZ, PT ;  /* 0x000000ff1300720c */ /* 0x040fe40003f65270 */
[----:B------:R-:W-:Y:S02]  /*3420*/  ISETP.NE.AND P1, PT, R19, RZ, PT ;  /* 0x000000ff1300720c */ /* 0x000fe40003f25270 */
[----:B------:R-:W-:Y:S01]  /*3430*/  LOP3.LUT R15, R3, 0x7fffff, RZ, 0xc0, !PT ;  /* 0x007fffff030f7812 */ /* 0x000fe200078ec0ff */
[----:B------:R-:W-:Y:S01]  /*3440*/  FFMA.RP R3, R29, R25, R24 ;  /* 0x000000191d037223 */ /* 0x000fe20000008018 */
[----:B------:R-:W-:Y:S02]  /*3450*/  IADD3 R24, PT, PT, R19, 0x20, RZ ;  /* 0x0000002013187810 */ /* 0x000fe40007ffe0ff */
        /* <DEDUP_REMOVED lines=11> */
[----:B------:R-:W-:-:S04]  /*3510*/  LOP3.LUT R3, R3, R4, RZ, 0xc0, !PT ;  /* 0x0000000403037212 */ /* 0x000fc800078ec0ff */
[----:B------:R-:W-:-:S04]  /*3520*/  IADD3 R3, PT, PT, R24, R3, RZ ;  /* 0x0000000318037210 */ /* 0x000fc80007ffe0ff */
[----:B------:R-:W-:Y:S01]  /*3530*/  LOP3.LUT R0, R3, R0, RZ, 0xfc, !PT ;  /* 0x0000000003007212 */ /* 0x000fe200078efcff */
[----:B------:R-:W-:Y:S06]  /*3540*/  BRA `(.L_x_82) ;  /* 0x0000000000107947 */ /* 0x000fec0003800000 */
.L_x_81:
[----:B------:R-:W-:-:S04]  /*3550*/  LOP3.LUT R0, R0, 0x80000000, RZ, 0xc0, !PT ;  /* 0x8000000000007812 */ /* 0x000fc800078ec0ff */
[----:B------:R-:W-:Y:S01]  /*3560*/  LOP3.LUT R0, R0, 0x7f800000, RZ, 0xfc, !PT ;  /* 0x7f80000000007812 */ /* 0x000fe200078efcff */
[----:B------:R-:W-:Y:S06]  /*3570*/  BRA `(.L_x_82) ;  /* 0x0000000000047947 */ /* 0x000fec0003800000 */
.L_x_80:
[----:B------:R-:W-:-:S07]  /*3580*/  LEA R0, R4, R0, 0x17 ;  /* 0x0000000004007211 */ /* 0x000fce00078eb8ff */
.L_x_82:
[----:B------:R-:W-:Y:S05]  /*3590*/  BSYNC.RECONVERGENT B2 ;  /* 0x0000000000027941 */ /* 0x000fea0003800200 */
.L_x_79:
[----:B------:R-:W-:Y:S05]  /*35a0*/  BRA `(.L_x_83) ;  /* 0x0000000000207947 */ /* 0x000fea0003800000 */
.L_x_78:
[----:B------:R-:W-:-:S04]  /*35b0*/  LOP3.LUT R0, R3, 0x80000000, R4, 0x48, !PT ;  /* 0x8000000003007812 */ /* 0x000fc800078e4804 */
[----:B------:R-:W-:Y:S01]  /*35c0*/  LOP3.LUT R0, R0, 0x7f800000, RZ, 0xfc, !PT ;  /* 0x7f80000000007812 */ /* 0x000fe200078efcff */
[----:B------:R-:W-:Y:S06]  /*35d0*/  BRA `(.L_x_83) ;  /* 0x0000000000147947 */ /* 0x000fec0003800000 */
.L_x_77:
[----:B------:R-:W-:Y:S01]  /*35e0*/  LOP3.LUT R0, R3, 0x80000000, R4, 0x48, !PT ;  /* 0x8000000003007812 */ /* 0x000fe200078e4804 */
[----:B------:R-:W-:Y:S06]  /*35f0*/  BRA `(.L_x_83) ;  /* 0x00000000000c7947 */ /* 0x000fec0003800000 */
.L_x_76:
[----:B------:R-:W0:Y:S01]  /*3600*/  MUFU.RSQ R0, -QNAN ;  /* 0xffc0000000007908 */ /* 0x000e220000001400 */
[----:B------:R-:W-:Y:S05]  /*3610*/  BRA `(.L_x_83) ;  /* 0x0000000000047947 */ /* 0x000fea0003800000 */
.L_x_75:
[----:B------:R-:W-:-:S07]  /*3620*/  FADD.FTZ R0, R4, R3 ;  /* 0x0000000304007221 */ /* 0x000fce0000010000 */
.L_x_83:
[----:B------:R-:W-:Y:S05]  /*3630*/  BSYNC.RECONVERGENT B1 ;  /* 0x0000000000017941 */ /* 0x000fea0003800200 */
.L_x_73:
[----:B------:R-:W-:Y:S01]  /*3640*/  HFMA2 R23, -RZ, RZ, 0, 0 ;  /* 0x00000000ff177431 */ /* 0x000fe200000001ff */
[----:B0-----:R-:W-:-:S03]  /*3650*/  MOV R3, R0 ;  /* 0x0000000000037202 */ /* 0x001fc60000000f00 */
[----:B------:R-:W-:Y:S05]  /*3660*/  RET.REL.NODEC R22 `(_Z10attn_naivePKfS0_S0_Pfi) ;  /* 0xffffffc816647950 */ /* 0x000fea0003c3ffff */
.L_x_84:
        /* <DEDUP_REMOVED lines=9> */
.L_x_92:


//--------------------- .text._Z9patch2colPKfPf   --------------------------
	.section	.text._Z9patch2colPKfPf,"ax",@progbits
	.align	128
        .global         _Z9patch2colPKfPf
        .type           _Z9patch2colPKfPf,@function
        .size           _Z9patch2colPKfPf,(.L_x_95 - _Z9patch2colPKfPf)
        .other          _Z9patch2colPKfPf,@"STO_CUDA_ENTRY STV_DEFAULT"
_Z9patch2colPKfPf:
.text._Z9patch2colPKfPf:
[----:B------:R-:W-:Y:S01]  /*0000*/  LDC R1, c[0x0][0x37c] ;  /* 0x0000df00ff017b82 */ /* 0x000fe20000000800 */
[----:B------:R-:W0:Y:S02]  /*0010*/  S2R R7, SR_TID.X ;  /* 0x0000000000077919 */ /* 0x000e240000002100 */
[----:B0-----:R-:W-:-:S13]  /*0020*/  ISETP.GT.U32.AND P0, PT, R7, 0x2ff, PT ;  /* 0x000002ff0700780c */ /* 0x001fda0003f04070 */
[----:B------:R-:W-:Y:S05]  /*0030*/  @P0 EXIT ;  /* 0x000000000000094d */ /* 0x000fea0003800000 */
[----:B------:R-:W0:Y:S01]  /*0040*/  S2R R8, SR_CTAID.X ;  /* 0x0000000000087919 */ /* 0x000e220000002500 */
[----:B------:R-:W1:Y:S01]  /*0050*/  LDC.64 R2, c[0x0][0x380] ;  /* 0x0000e000ff027b82 */ /* 0x000e620000000a00 */
[----:B------:R-:W-:Y:S01]  /*0060*/  SHF.R.U32.HI R0, RZ, 0x4, R7 ;  /* 0x00000004ff007819 */ /* 0x000fe20000011607 */
[----:B------:R-:W-:Y:S01]  /*0070*/  IMAD.SHL.U32 R6, R7, 0x4, RZ ;  /* 0x0000000407067824 */ /* 0x000fe200078e00ff */
[----:B------:R-:W2:Y:S01]  /*0080*/  LDCU.64 UR4, c[0x0][0x358] ;  /* 0x00006b00ff0477ac */ /* 0x000ea20008000a00 */
[----:B0-----:R-:W-:-:S04]  /*0090*/  SHF.R.U32.HI R4, RZ, 0x2, R8 ;  /* 0x00000002ff047819 */ /* 0x001fc80000011608 */
[----:B------:R-:W-:Y:S01]  /*00a0*/  LOP3.LUT R5, R4, 0x3ffff0, RZ, 0xc0, !PT ;  /* 0x003ffff004057812 */ /* 0x000fe200078ec0ff */
[----:B------:R-:W-:-:S03]  /*00b0*/  IMAD.SHL.U32 R4, R8, 0x10, RZ ;  /* 0x0000001008047824 */ /* 0x000fc600078e00ff */
[----:B------:R-:W-:Y:S02]  /*00c0*/  LOP3.LUT R0, R5, 0xf, R0, 0xf8, !PT ;  /* 0x0000000f05007812 */ /* 0x000fe400078ef800 */
[----:B------:R-:W-:Y:S02]  /*00d0*/  LOP3.LUT R5, R6, 0xc00, RZ, 0xc0, !PT ;  /* 0x00000c0006057812 */ /* 0x000fe400078ec0ff */
[----:B------:R-:W-:-:S03]  /*00e0*/  LOP3.LUT R4, R4, 0x3f0, RZ, 0xc0, !PT ;  /* 0x000003f004047812 */ /* 0x000fc600078ec0ff */
[----:B------:R-:W-:Y:S01]  /*00f0*/  IMAD.IADD R5, R0, 0x1, R5 ;  /* 0x0000000100057824 */ /* 0x000fe200078e0205 */
[----:B------:R-:W-:-:S05]  /*0100*/  LOP3.LUT R4, R4, 0xf, R7, 0xf8, !PT ;  /* 0x0000000f04047812 */ /* 0x000fca00078ef807 */
[----:B------:R-:W-:-:S04]  /*0110*/  IMAD R5, R5, 0x400, R4 ;  /* 0x0000040005057824 */ /* 0x000fc800078e0204 */
[----:B-1----:R-:W-:Y:S02]  /*0120*/  IMAD.WIDE.U32 R2, R5, 0x4, R2 ;  /* 0x0000000405027825 */ /* 0x002fe400078e0002 */
[----:B------:R-:W0:Y:S04]  /*0130*/  LDC.64 R4, c[0x0][0x388] ;  /* 0x0000e200ff047b82 */ /* 0x000e280000000a00 */
[----:B--2---:R-:W2:Y:S01]  /*0140*/  LDG.E R3, desc[UR4][R2.64] ;  /* 0x0000000402037981 */ /* 0x004ea2000c1e1900 */
[----:B------:R-:W-:-:S04]  /*0150*/  IMAD R7, R8, 0x300, R7 ;  /* 0x0000030008077824 */ /* 0x000fc800078e0207 */
[----:B0-----:R-:W-:-:S05]  /*0160*/  IMAD.WIDE.U32 R4, R7, 0x4, R4 ;  /* 0x0000000407047825 */ /* 0x001fca00078e0004 */
[----:B--2---:R-:W-:Y:S01]  /*0170*/  STG.E desc[UR4][R4.64], R3 ;  /* 0x0000000304007986 */ /* 0x004fe2000c101904 */
[----:B------:R-:W-:Y:S05]  /*0180*/  EXIT ;  /* 0x000000000000794d */ /* 0x000fea0003800000 */
.L_x_85:
        /* <DEDUP_REMOVED lines=15> */
.L_x_95:


//--------------------- .text._Z9layernormPfi     --------------------------
	.section	.text._Z9layernormPfi,"ax",@progbits
	.align	128
        .global         _Z9layernormPfi
        .type           _Z9layernormPfi,@function
        .size           _Z9layernormPfi,(.L_x_96 - _Z9layernormPfi)
        .other          _Z9layernormPfi,@"STO_CUDA_ENTRY STV_DEFAULT"
_Z9layernormPfi:
.text._Z9layernormPfi:
[----:B------:R-:W-:Y:S08]  /*0000*/  LDC R1, c[0x0][0x37c] ;  /* 0x0000df00ff017b82 */ /* 0x000ff00000000800 */
[----:B------:R-:W0:Y:S01]  /*0010*/  S2UR UR4, SR_CTAID.X ;  /* 0x00000000000479c3 */ /* 0x000e220000002500 */
[----:B------:R-:W0:Y:S01]  /*0020*/  LDCU.64 UR6, c[0x0][0x380] ;  /* 0x00007000ff0677ac */ /* 0x000e220008000a00 */
[----:B------:R-:W-:Y:S01]  /*0030*/  HFMA2 R0, -RZ, RZ, 0, 0 ;  /* 0x00000000ff007431 */ /* 0x000fe200000001ff */
[----:B------:R-:W1:Y:S01]  /*0040*/  LDCU.64 UR8, c[0x0][0x358] ;  /* 0x00006b00ff0877ac */ /* 0x000e620008000a00 */
[----:B0-----:R-:W-:-:S04]  /*0050*/  UIMAD.WIDE.U32 UR6, UR4, 0x400, UR6 ;  /* 0x00000400040678a5 */ /* 0x001fc8000f8e0006 */
[----:B------:R-:W-:-:S04]  /*0060*/  UIADD3 UR4, UP0, UPT, UR6, 0x40, URZ ;  /* 0x0000004006047890 */ /* 0x000fc8000ff1e0ff */
[----:B------:R-:W-:Y:S02]  /*0070*/  UIADD3.X UR5, UPT, UPT, URZ, UR7, URZ, UP0, !UPT ;  /* 0x00000007ff057290 */ /* 0x000fe400087fe4ff */
[----:B------:R-:W-:Y:S01]  /*0080*/  MOV R2, UR4 ;  /* 0x0000000400027c02 */ /* 0x000fe20008000f00 */
[----:B------:R-:W-:-:S03]  /*0090*/  UMOV UR4, URZ ;  /* 0x000000ff00047c82 */ /* 0x000fc60008000000 */
[----:B-1----:R-:W-:-:S07]  /*00a0*/  MOV R3, UR5 ;  /* 0x0000000500037c02 */ /* 0x002fce0008000f00 */
.L_x_86:
[----:B------:R-:W2:Y:S04]  /*00b0*/  LDG.E R21, desc[UR8][R2.64+-0x40] ;  /* 0xffffc00802157981 */ /* 0x000ea8000c1e1900 */
[----:B------:R-:W3:Y:S04]  /*00c0*/  LDG.E R27, desc[UR8][R2.64+-0x3c] ;  /* 0xffffc408021b7981 */ /* 0x000ee8000c1e1900 */
[----:B------:R-:W4:Y:S04]  /*00d0*/  LDG.E R22, desc[UR8][R2.64+-0x38] ;  /* 0xffffc80802167981 */ /* 0x000f28000c1e1900 */
[----:B------:R-:W5:Y:S04]  /*00e0*/  LDG.E R23, desc[UR8][R2.64+-0x34] ;  /* 0xffffcc0802177981 */ /* 0x000f68000c1e1900 */
        /* <DEDUP_REMOVED lines=18> */
[----:B------:R-:W5:Y:S01]  /*0210*/  LDG.E R7, desc[UR8][R2.64+0x18] ;  /* 0x0000180802077981 */ /* 0x000f62000c1e1900 */
[----:B--2---:R-:W-:-:S03]  /*0220*/  FADD R0, R21, R0 ;  /* 0x0000000015007221 */ /* 0x004fc60000000000 */
[----:B------:R-:W2:Y:S01]  /*0230*/  LDG.E R21, desc[UR8][R2.64+0x1c] ;  /* 0x00001c0802157981 */ /* 0x000ea2000c1e1900 */
[----:B---3--:R-:W-:-:S03]  /*0240*/  FADD R27, R0, R27 ;  /* 0x0000001b001b7221 */ /* 0x008fc60000000000 */
[----:B------:R-:W3:Y:S01]  /*0250*/  LDG.E R0, desc[UR8][R2.64+0x20] ;  /* 0x0000200802007981 */ /* 0x000ee2000c1e1900 */
[----:B----4-:R-:W-:-:S03]  /*0260*/  FADD R26, R27, R22 ;  /* 0x000000161b1a7221 */ /* 0x010fc60000000000 */
[----:B------:R-:W4:Y:S01]  /*0270*/  LDG.E R22, desc[UR8][R2.64+0x24] ;  /* 0x0000240802167981 */ /* 0x000f22000c1e1900 */
[----:B-----5:R-:W-:-:S03]  /*0280*/  FADD R26, R26, R23 ;  /* 0x000000171a1a7221 */ /* 0x020fc60000000000 */
[----:B------:R-:W5:Y:S01]  /*0290*/  LDG.E R23, desc[UR8][R2.64+0x28] ;  /* 0x0000280802177981 */ /* 0x000f62000c1e1900 */
[----:B------:R-:W-:-:S03]  /*02a0*/  FADD R27, R26, R25 ;  /* 0x000000191a1b7221 */ /* 0x000fc60000000000 */
        /* <DEDUP_REMOVED lines=8> */
[----:B------:R0:W5:Y:S01]  /*0330*/  LDG.E R5, desc[UR8][R2.64+0x3c] ;  /* 0x00003c0802057981 */ /* 0x000162000c1e1900 */
[----:B------:R-:W-:Y:S01]  /*0340*/  UIADD3 UR4, UPT, UPT, UR4, 0x20, URZ ;  /* 0x0000002004047890 */ /* 0x000fe2000fffe0ff */
[----:B------:R-:W-:-:S03]  /*0350*/  FADD R4, R27, R4 ;  /* 0x000000041b047221 */ /* 0x000fc60000000000 */
[----:B------:R-:W-:Y:S01]  /*0360*/  UISETP.NE.AND UP0, UPT, UR4, 0x100, UPT ;  /* 0x000001000400788c */ /* 0x000fe2000bf05270 */
[----:B------:R-:W-:-:S04]  /*0370*/  FADD R19, R4, R19 ;  /* 0x0000001304137221 */ /* 0x000fc80000000000 */
[----:B------:R-:W-:Y:S01]  /*0380*/  FADD R18, R19, R18 ;  /* 0x0000001213127221 */ /* 0x000fe20000000000 */
[----:B0-----:R-:W-:-:S03]  /*0390*/  IADD3 R2, P0, PT, R2, 0x80, RZ ;  /* 0x0000008002027810 */ /* 0x001fc60007f1e0ff */
[----:B------:R-:W-:Y:S01]  /*03a0*/  FADD R17, R18, R17 ;  /* 0x0000001112117221 */ /* 0x000fe20000000000 */
[----:B------:R-:W-:-:S03]  /*03b0*/  IADD3.X R3, PT, PT, RZ, R3, RZ, P0, !PT ;  /* 0x00000003ff037210 */ /* 0x000fc600007fe4ff */
[----:B------:R-:W-:-:S04]  /*03c0*/  FADD R16, R17, R16 ;  /* 0x0000001011107221 */ /* 0x000fc80000000000 */
        /* <DEDUP_REMOVED lines=9> */
[----:B--2---:R-:W-:-:S04]  /*0460*/  FADD R21, R8, R21 ;  /* 0x0000001508157221 */ /* 0x004fc80000000000 */
[----:B---3--:R-:W-:-:S04]  /*0470*/  FADD R21, R21, R0 ;  /* 0x0000000015157221 */ /* 0x008fc80000000000 */
[----:B----4-:R-:W-:-:S04]  /*0480*/  FADD R22, R21, R22 ;  /* 0x0000001615167221 */ /* 0x010fc80000000000 */
[----:B-----5:R-:W-:-:S04]  /*0490*/  FADD R22, R22, R23 ;  /* 0x0000001716167221 */ /* 0x020fc80000000000 */
[----:B------:R-:W-:-:S04]  /*04a0*/  FADD R25, R22, R25 ;  /* 0x0000001916197221 */ /* 0x000fc80000000000 */
[----:B------:R-:W-:-:S04]  /*04b0*/  FADD R25, R25, R24 ;  /* 0x0000001819197221 */ /* 0x000fc80000000000 */
[----:B------:R-:W-:-:S04]  /*04c0*/  FADD R25, R25, R20 ;  /* 0x0000001419197221 */ /* 0x000fc80000000000 */
[----:B------:R-:W-:-:S04]  /*04d0*/  FADD R6, R25, R6 ;  /* 0x0000000619067221 */ /* 0x000fc80000000000 */
[----:B------:R-:W-:Y:S01]  /*04e0*/  FADD R0, R6, R5 ;  /* 0x0000000506007221 */ /* 0x000fe20000000000 */
[----:B------:R-:W-:Y:S06]  /*04f0*/  BRA.U UP0, `(.L_x_86) ;  /* 0xfffffff900ec7547 */ /* 0x000fec000b83ffff */
[----:B------:R-:W-:Y:S01]  /*0500*/  UIADD3 UR4, UP0, UPT, UR6, 0x20, URZ ;  /* 0x0000002006047890 */ /* 0x000fe2000ff1e0ff */
[----:B------:R-:W-:-:S03]  /*0510*/  HFMA2 R7, -RZ, RZ, 0, 0 ;  /* 0x00000000ff077431 */ /* 0x000fc600000001ff */
[----:B------:R-:W-:Y:S02]  /*0520*/  UIADD3.X UR6, UPT, UPT, URZ, UR7, URZ, UP0, !UPT ;  /* 0x00000007ff067290 */ /* 0x000fe400087fe4ff */
[----:B------:R-:W-:Y:S02]  /*0530*/  MOV R4, UR4 ;  /* 0x0000000400047c02 */ /* 0x000fe40008000f00 */
[----:B------:R-:W-:Y:S01]  /*0540*/  MOV R2, UR4 ;  /* 0x0000000400027c02 */ /* 0x000fe20008000f00 */
[----:B------:R-:W-:Y:S01]  /*0550*/  UMOV UR4, URZ ;  /* 0x000000ff00047c82 */ /* 0x000fe20008000000 */
[----:B------:R-:W-:Y:S02]  /*0560*/  MOV R5, UR6 ;  /* 0x0000000600057c02 */ /* 0x000fe40008000f00 */
[----:B------:R-:W-:-:S07]  /*0570*/  MOV R3, UR6 ;  /* 0x0000000600037c02 */ /* 0x000fce0008000f00 */
.L_x_87:
        /* <DEDUP_REMOVED lines=20> */
[----:B--2---:R-:W-:-:S03]  /*06c0*/  FFMA R22, R0, -0.00390625, R9 ;  /* 0xbb80000000167823 */ /* 0x004fc60000000009 */
[----:B------:R-:W2:Y:S01]  /*06d0*/  LDG.E R9, desc[UR8][R2.64+0x30] ;  /* 0x0000300802097981 */ /* 0x000ea2000c1e1900 */
[----:B------:R-:W-:Y:S01]  /*06e0*/  FFMA R7, R22, R22, R7 ;  /* 0x0000001616077223 */ /* 0x000fe20000000007 */
[----:B---3--:R-:W-:-:S04]  /*06f0*/  FFMA R24, R0, -0.00390625, R24 ;  /* 0xbb80000000187823 */ /* 0x008fc80000000018 */
[----:B------:R-:W-:Y:S02]  /*0700*/  FFMA R24, R24, R24, R7 ;  /* 0x0000001818187223 */ /* 0x000fe40000000007 */
[----:B------:R-:W3:Y:S01]  /*0710*/  LDG.E R7, desc[UR8][R2.64+0x34] ;  /* 0x0000340802077981 */ /* 0x000ee2000c1e1900 */
[C---:B----4-:R-:W-:Y:S01]  /*0720*/  FFMA R6, R0.reuse, -0.00390625, R6 ;  /* 0xbb80000000067823 */ /* 0x050fe20000000006 */
[----:B-----5:R-:W-:-:S03]  /*0730*/  FFMA R10, R0, -0.00390625, R10 ;  /* 0xbb800000000a7823 */ /* 0x020fc6000000000a */
[----:B------:R-:W-:Y:S02]  /*0740*/  FFMA R24, R6, R6, R24 ;  /* 0x0000000606187223 */ /* 0x000fe40000000018 */
[----:B------:R-:W4:Y:S02]  /*0750*/  LDG.E R6, desc[UR8][R2.64+0x38] ;  /* 0x0000380802067981 */ /* 0x000f24000c1e1900 */
[----:B------:R-:W-:Y:S02]  /*0760*/  FFMA R24, R10, R10, R24 ;  /* 0x0000000a0a187223 */ /* 0x000fe40000000018 */
[----:B------:R-:W5:Y:S01]  /*0770*/  LDG.E R10, desc[UR8][R2.64+0x3c] ;  /* 0x00003c08020a7981 */ /* 0x000f62000c1e1900 */
[C---:B------:R-:W-:Y:S01]  /*0780*/  FFMA R18, R0.reuse, -0.00390625, R18 ;  /* 0xbb80000000127823 */ /* 0x040fe20000000012 */
[----:B------:R-:W-:-:S03]  /*0790*/  FFMA R20, R0, -0.00390625, R20 ;  /* 0xbb80000000147823 */ /* 0x000fc60000000014 */
[----:B------:R-:W-:Y:S01]  /*07a0*/  FFMA R24, R18, R18, R24 ;  /* 0x0000001212187223 */ /* 0x000fe20000000018 */
[----:B------:R-:W-:Y:S02]  /*07b0*/  FFMA R18, R0, -0.00390625, R16 ;  /* 0xbb80000000127823 */ /* 0x000fe40000000010 */
[----:B------:R-:W5:Y:S01]  /*07c0*/  LDG.E R16, desc[UR8][R2.64+0x40] ;  /* 0x0000400802107981 */ /* 0x000f62000c1e1900 */
[----:B------:R-:W-:Y:S01]  /*07d0*/  FFMA R24, R20, R20, R24 ;  /* 0x0000001414187223 */ /* 0x000fe20000000018 */
[C---:B------:R-:W-:Y:S01]  /*07e0*/  FFMA R14, R0.reuse, -0.00390625, R14 ;  /* 0xbb800000000e7823 */ /* 0x040fe2000000000e */
[----:B------:R-:W-:Y:S01]  /*07f0*/  FFMA R12, R0, -0.00390625, R12 ;  /* 0xbb800000000c7823 */ /* 0x000fe2000000000c */
[----:B------:R-:W5:Y:S01]  /*0800*/  LDG.E R20, desc[UR8][R2.64+0x48] ;  /* 0x0000480802147981 */ /* 0x000f62000c1e1900 */
[----:B------:R-:W-:-:S03]  /*0810*/  FFMA R24, R18, R18, R24 ;  /* 0x0000001212187223 */ /* 0x000fc60000000018 */
[----:B------:R-:W5:Y:S01]  /*0820*/  LDG.E R18, desc[UR8][R2.64+0x44] ;  /* 0x0000440802127981 */ /* 0x000f62000c1e1900 */
[----:B------:R-:W-:Y:S01]  /*0830*/  FFMA R24, R14, R14, R24 ;  /* 0x0000000e0e187223 */ /* 0x000fe20000000018 */
[----:B------:R-:W-:Y:S02]  /*0840*/  FFMA R8, R0, -0.00390625, R8 ;  /* 0xbb80000000087823 */ /* 0x000fe40000000008 */
[----:B------:R-:W5:Y:S01]  /*0850*/  LDG.E R14, desc[UR8][R2.64+0x4c] ;  /* 0x00004c08020e7981 */ /* 0x000f62000c1e1900 */
        /* <DEDUP_REMOVED lines=9> */
[----:B------:R-:W-:-:S03]  /*08f0*/  FFMA R24, R27, R27, R24 ;  /* 0x0000001b1b187223 */ /* 0x000fc60000000018 */
[----:B------:R-:W5:Y:S01]  /*0900*/  LDG.E R27, desc[UR8][R2.64+0x58] ;  /* 0x00005808021b7981 */ /* 0x000f62000c1e1900 */
[----:B------:R-:W-:Y:S01]  /*0910*/  FFMA R24, R25, R25, R24 ;  /* 0x0000001919187223 */ /* 0x000fe20000000018 */
[C---:B------:R-:W-:Y:S02]  /*0920*/  FFMA R23, R0.reuse, -0.00390625, R23 ;  /* 0xbb80000000177823 */ /* 0x040fe40000000017 */
[----:B------:R-:W5:Y:S01]  /*0930*/  LDG.E R25, desc[UR8][R2.64+0x5c] ;  /* 0x00005c0802197981 */ /* 0x000f62000c1e1900 */
[C---:B------:R-:W-:Y:S01]  /*0940*/  FFMA R21, R0.reuse, -0.00390625, R21 ;  /* 0xbb80000000157823 */ /* 0x040fe20000000015 */
[----:B------:R-:W-:Y:S02]  /*0950*/  FFMA R24, R23, R23, R24 ;  /* 0x0000001717187223 */ /* 0x000fe40000000018 */
[----:B------:R-:W5:Y:S01]  /*0960*/  LDG.E R23, desc[UR8][R2.64+0x60] ;  /* 0x0000600802177981 */ /* 0x000f62000c1e1900 */
[----:B------:R-:W-:Y:S01]  /*0970*/  FFMA R19, R0, -0.00390625, R19 ;  /* 0xbb80000000137823 */ /* 0x000fe20000000013 */
[----:B------:R-:W-:-:S02]  /*0980*/  FFMA R24, R21, R21, R24 ;  /* 0x0000001515187223 */ /* 0x000fc40000000018 */
[----:B------:R-:W5:Y:S01]  /*0990*/  LDG.E R21, desc[UR8][R2.64+0x64] ;  /* 0x0000640802157981 */ /* 0x000f62000c1e1900 */
[C---:B------:R-:W-:Y:S01]  /*09a0*/  FFMA R17, R0.reuse, -0.00390625, R17 ;  /* 0xbb80000000117823 */ /* 0x040fe20000000011 */
[----:B------:R-:W-:Y:S02]  /*09b0*/  FFMA R24, R19, R19, R24 ;  /* 0x0000001313187223 */ /* 0x000fe40000000018 */
        /* <DEDUP_REMOVED lines=9> */
[----:B------:R-:W5:Y:S02]  /*0a50*/  LDG.E R13, desc[UR8][R2.64+0x74] ;  /* 0x00007408020d7981 */ /* 0x000f64000c1e1900 */
[----:B------:R-:W-:Y:S02]  /*0a60*/  FFMA R24, R11, R11, R24 ;  /* 0x0000000b0b187223 */ /* 0x000fe40000000018 */
[----:B------:R-:W5:Y:S01]  /*0a70*/  LDG.E R11, desc[UR8][R2.64+0x78] ;  /* 0x00007808020b7981 */ /* 0x000f62000c1e1900 */
[----:B--2---:R-:W-:-:S04]  /*0a80*/  FFMA R9, R0, -0.00390625, R9 ;  /* 0xbb80000000097823 */ /* 0x004fc80000000009 */
[----:B------:R-:W-:Y:S02]  /*0a90*/  FFMA R24, R9, R9, R24 ;  /* 0x0000000909187223 */ /* 0x000fe40000000018 */
[----:B------:R-:W2:Y:S01]  /*0aa0*/  LDG.E R9, desc[UR8][R2.64+0x7c] ;  /* 0x00007c0802097981 */ /* 0x000ea2000c1e1900 */
[----:B---3--:R-:W-:-:S04]  /*0ab0*/  FFMA R7, R0, -0.00390625, R7 ;  /* 0xbb80000000077823 */ /* 0x008fc80000000007 */
[----:B------:R-:W-:Y:S02]  /*0ac0*/  FFMA R24, R7, R7, R24 ;  /* 0x0000000707187223 */ /* 0x000fe40000000018 */
[----:B------:R-:W3:Y:S01]  /*0ad0*/  LDG.E R7, desc[UR8][R2.64+0x80] ;  /* 0x0000800802077981 */ /* 0x000ee2000c1e1900 */
[----:B----4-:R-:W-:-:S04]  /*0ae0*/  FFMA R6, R0, -0.00390625, R6 ;  /* 0xbb80000000067823 */ /* 0x010fc80000000006 */
[----:B------:R-:W-:Y:S02]  /*0af0*/  FFMA R24, R6, R6, R24 ;  /* 0x0000000606187223 */ /* 0x000fe40000000018 */
[----:B------:R-:W4:Y:S01]  /*0b00*/  LDG.E R6, desc[UR8][R2.64+0x88] ;  /* 0x0000880802067981 */ /* 0x000f22000c1e1900 */
[----:B-----5:R-:W-:-:S04]  /*0b10*/  FFMA R10, R0, -0.00390625, R10 ;  /* 0xbb800000000a7823 */ /* 0x020fc8000000000a */
[----:B------:R-:W-:Y:S02]  /*0b20*/  FFMA R24, R10, R10, R24 ;  /* 0x0000000a0a187223 */ /* 0x000fe40000000018 */
[----:B------:R-:W5:Y:S01]  /*0b30*/  LDG.E R10, desc[UR8][R2.64+0x8c] ;  /* 0x00008c08020a7981 */ /* 0x000f62000c1e1900 */
[----:B------:R-:W-:-:S04]  /*0b40*/  FFMA R16, R0, -0.00390625, R16 ;  /* 0xbb80000000107823 */ /* 0x000fc80000000010 */
[----:B------:R-:W-:Y:S01]  /*0b50*/  FFMA R24, R16, R16, R24 ;  /* 0x0000001010187223 */ /* 0x000fe20000000018 */
[C---:B------:R-:W-:Y:S01]  /*0b60*/  FFMA R18, R0.reuse, -0.00390625, R18 ;  /* 0xbb80000000127823 */ /* 0x040fe20000000012 */
[----:B------:R-:W-:Y:S01]  /*0b70*/  FFMA R20, R0, -0.00390625, R20 ;  /* 0xbb80000000147823 */ /* 0x000fe20000000014 */
[----:B------:R-:W5:Y:S02]  /*0b80*/  LDG.E R16, desc[UR8][R2.64+0x90] ;  /* 0x0000900802107981 */ /* 0x000f64000c1e1900 */
[----:B------:R-:W-:Y:S01]  /*0b90*/  FFMA R24, R18, R18, R24 ;  /* 0x0000001212187223 */ /* 0x000fe20000000018 */
[----:B------:R-:W-:Y:S02]  /*0ba0*/  FFMA R18, R0, -0.00390625, R14 ;  /* 0xbb80000000127823 */ /* 0x000fe4000000000e */
[----:B------:R-:W5:Y:S01]  /*0bb0*/  LDG.E R14, desc[UR8][R2.64+0x94] ;  /* 0x00009408020e7981 */ /* 0x000f62000c1e1900 */
[----:B------:R-:W-:-:S03]  /*0bc0*/  FFMA R24, R20, R20, R24 ;  /* 0x0000001414187223 */ /* 0x000fc60000000018 */
[----:B------:R-:W5:Y:S01]  /*0bd0*/  LDG.E R20, desc[UR8][R2.64+0xd0] ;  /* 0x0000d00802147981 */ /* 0x000f62000c1e1900 */
[----:B------:R-:W-:Y:S01]  /*0be0*/  FFMA R24, R18, R18, R24 ;  /* 0x0000001212187223 */ /* 0x000fe20000000018 */
[----:B------:R-:W-:Y:S02]  /*0bf0*/  FFMA R18, R0, -0.00390625, R12 ;  /* 0xbb80000000127823 */ /* 0x000fe4000000000c */
[----:B------:R-:W5:Y:S02]  /*0c00*/  LDG.E R12, desc[UR8][R2.64+0x98] ;  /* 0x00009808020c7981 */ /* 0x000f64000c1e1900 */
[----:B------:R-:W-:Y:S01]  /*0c10*/  FFMA R24, R18, R18, R24 ;  /* 0x0000001212187223 */ /* 0x000fe20000000018 */
[----:B------:R-:W-:Y:S02]  /*0c20*/  FFMA R18, R0, -0.00390625, R29 ;  /* 0xbb80000000127823 */ /* 0x000fe4000000001d */
[----:B------:R-:W5:Y:S02]  /*0c30*/  LDG.E R29, desc[UR8][R2.64+0x9c] ;  /* 0x00009c08021d7981 */ /* 0x000f64000c1e1900 */
[----:B------:R-:W-:Y:S01]  /*0c40*/  FFMA R24, R18, R18, R24 ;  /* 0x0000001212187223 */ /* 0x000fe20000000018 */
[----:B------:R-:W-:-:S02]  /*0c50*/  FFMA R18, R0, -0.00390625, R27 ;  /* 0xbb80000000127823 */ /* 0x000fc4000000001b */
[----:B------:R-:W5:Y:S02]  /*0c60*/  LDG.E R27, desc[UR8][R2.64+0xa0] ;  /* 0x0000a008021b7981 */ /* 0x000f64000c1e1900 */
        /* <DEDUP_REMOVED lines=25> */
[----:B--2---:R-:W-:-:S02]  /*0e00*/  FFMA R18, R0, -0.00390625, R9 ;  /* 0xbb80000000127823 */ /* 0x004fc40000000009 */
[----:B------:R-:W2:Y:S02]  /*0e10*/  LDG.E R9, desc[UR8][R2.64+0xc4] ;  /* 0x0000c40802097981 */ /* 0x000ea4000c1e1900 */
[----:B------:R-:W-:Y:S01]  /*0e20*/  FFMA R24, R18, R18, R24 ;  /* 0x0000001212187223 */ /* 0x000fe20000000018 */
[----:B---3--:R-:W-:Y:S02]  /*0e30*/  FFMA R18, R0, -0.00390625, R7 ;  /* 0xbb80000000127823 */ /* 0x008fe40000000007 */
[----:B------:R-:W3:Y:S02]  /*0e40*/  LDG.E R7, desc[UR8][R2.64+0xc8] ;  /* 0x0000c80802077981 */ /* 0x000ee4000c1e1900 */
[----:B------:R-:W-:Y:S01]  /*0e50*/  FFMA R24, R18, R18, R24 ;  /* 0x0000001212187223 */ /* 0x000fe20000000018 */
[C---:B------:R-:W-:Y:S02]  /*0e60*/  FFMA R18, R0.reuse, -0.00390625, R8 ;  /* 0xbb80000000127823 */ /* 0x040fe40000000008 */
[----:B------:R-:W3:Y:S01]  /*0e70*/  LDG.E R8, desc[UR8][R2.64+0xcc] ;  /* 0x0000cc0802087981 */ /* 0x000ee2000c1e1900 */
[----:B----4-:R-:W-:Y:S01]  /*0e80*/  FFMA R6, R0, -0.00390625, R6 ;  /* 0xbb80000000067823 */ /* 0x010fe20000000006 */
[----:B------:R-:W-:-:S02]  /*0e90*/  FFMA R24, R18, R18, R24 ;  /* 0x0000001212187223 */ /* 0x000fc40000000018 */
[----:B------:R-:W4:Y:S02]  /*0ea0*/  LDG.E R18, desc[UR8][R2.64+0xd8] ;  /* 0x0000d80802127981 */ /* 0x000f24000c1e1900 */
[----:B------:R-:W-:Y:S02]  /*0eb0*/  FFMA R24, R6, R6, R24 ;  /* 0x0000000606187223 */ /* 0x000fe40000000018 */
[----:B------:R-:W4:Y:S01]  /*0ec0*/  LDG.E R6, desc[UR8][R2.64+0xd4] ;  /* 0x0000d40802067981 */ /* 0x000f22000c1e1900 */
[----:B-----5:R-:W-:-:S04]  /*0ed0*/  FFMA R10, R0, -0.00390625, R10 ;  /* 0xbb800000000a7823 */ /* 0x020fc8000000000a */
[----:B------:R-:W-:Y:S02]  /*0ee0*/  FFMA R24, R10, R10, R24 ;  /* 0x0000000a0a187223 */ /* 0x000fe40000000018 */
[----:B------:R0:W5:Y:S01]  /*0ef0*/  LDG.E R10, desc[UR8][R2.64+0xdc] ;  /* 0x0000dc08020a7981 */ /* 0x000162000c1e1900 */
[----:B------:R-:W-:-:S04]  /*0f00*/  FFMA R16, R0, -0.00390625, R16 ;  /* 0xbb80000000107823 */ /* 0x000fc80000000010 */
[----:B------:R-:W-:Y:S01]  /*0f10*/  FFMA R24, R16, R16, R24 ;  /* 0x0000001010187223 */ /* 0x000fe20000000018 */
        /* <DEDUP_REMOVED lines=24> */
[----:B------:R-:W-:Y:S01]  /*10a0*/  FFMA R20, R0, -0.00390625, R20 ;  /* 0xbb80000000147823 */ /* 0x000fe20000000014 */
[----:B------:R-:W-:-:S04]  /*10b0*/  UIADD3 UR4, UPT, UPT, UR4, 0x40, URZ ;  /* 0x0000004004047890 */ /* 0x000fc8000fffe0ff */
[----:B------:R-:W-:Y:S01]  /*10c0*/  UISETP.NE.AND UP0, UPT, UR4, 0x100, UPT ;  /* 0x000001000400788c */ /* 0x000fe2000bf05270 */
[----:B0-----:R-:W-:-:S04]  /*10d0*/  IADD3 R2, P0, PT, R2, 0x100, RZ ;  /* 0x0000010002027810 */ /* 0x001fc80007f1e0ff */
[----:B------:R-:W-:Y:S01]  /*10e0*/  IADD3.X R3, PT, PT, RZ, R3, RZ, P0, !PT ;  /* 0x00000003ff037210 */ /* 0x000fe200007fe4ff */
[----:B--2---:R-:W-:-:S04]  /*10f0*/  FFMA R12, R0, -0.00390625, R9 ;  /* 0xbb800000000c7823 */ /* 0x004fc80000000009 */
[----:B------:R-:W-:Y:S01]  /*1100*/  FFMA R27, R12, R12, R27 ;  /* 0x0000000c0c1b7223 */ /* 0x000fe2000000001b */
[----:B---3--:R-:W-:-:S04]  /*1110*/  FFMA R12, R0, -0.00390625, R7 ;  /* 0xbb800000000c7823 */ /* 0x008fc80000000007 */
[----:B------:R-:W-:Y:S01]  /*1120*/  FFMA R27, R12, R12, R27 ;  /* 0x0000000c0c1b7223 */ /* 0x000fe2000000001b */
[----:B------:R-:W-:-:S04]  /*1130*/  FFMA R8, R0, -0.00390625, R8 ;  /* 0xbb80000000087823 */ /* 0x000fc80000000008 */
[----:B------:R-:W-:-:S04]  /*1140*/  FFMA R27, R8, R8, R27 ;  /* 0x00000008081b7223 */ /* 0x000fc8000000001b */
[----:B------:R-:W-:Y:S01]  /*1150*/  FFMA R27, R20, R20, R27 ;  /* 0x00000014141b7223 */ /* 0x000fe2000000001b */
[C---:B----4-:R-:W-:Y:S01]  /*1160*/  FFMA R6, R0.reuse, -0.00390625, R6 ;  /* 0xbb80000000067823 */ /* 0x050fe20000000006 */
[----:B------:R-:W-:-:S03]  /*1170*/  FFMA R18, R0, -0.00390625, R18 ;  /* 0xbb80000000127823 */ /* 0x000fc60000000012 */
[----:B------:R-:W-:Y:S01]  /*1180*/  FFMA R27, R6, R6, R27 ;  /* 0x00000006061b7223 */ /* 0x000fe2000000001b */
[----:B-----5:R-:W-:-:S03]  /*1190*/  FFMA R10, R0, -0.00390625, R10 ;  /* 0xbb800000000a7823 */ /* 0x020fc6000000000a */
[----:B------:R-:W-:-:S04]  /*11a0*/  FFMA R27, R18, R18, R27 ;  /* 0x00000012121b7223 */ /* 0x000fc8000000001b */
[----:B------:R-:W-:Y:S01]  /*11b0*/  FFMA R7, R10, R10, R27 ;  /* 0x0000000a0a077223 */ /* 0x000fe2000000001b */
[----:B------:R-:W-:Y:S06]  /*11c0*/  BRA.U UP0, `(.L_x_87) ;  /* 0xfffffff100ec7547 */ /* 0x000fec000b83ffff */
[----:B------:R-:W-:Y:S01]  /*11d0*/  HFMA2 R2, -RZ, RZ, 0.9375, 0 ;  /* 0x3b800000ff027431 */ /* 0x000fe200000001ff */
[----:B------:R-:W-:-:S04]  /*11e0*/  UMOV UR4, URZ ;  /* 0x000000ff00047c82 */ /* 0x000fc80008000000 */
[----:B------:R-:W-:-:S05]  /*11f0*/  FFMA R7, R7, R2, 9.9999997473787516356e-06 ;  /* 0x3727c5ac07077423 */ /* 0x000fca0000000002 */
[----:B------:R-:W-:-:S13]  /*1200*/  FSETP.GEU.AND P0, PT, |R7|, 1.175494350822287508e-38, PT ;  /* 0x008000000700780b */ /* 0x000fda0003f0e200 */
[----:B------:R-:W-:-:S04]  /*1210*/  @!P0 FMUL R7, R7, 16777216 ;  /* 0x4b80000007078820 */ /* 0x000fc80000400000 */
[----:B------:R-:W0:Y:S02]  /*1220*/  MUFU.RSQ R6, R7 ;  /* 0x0000000700067308 */ /* 0x000e240000001400 */
[----:B0-----:R-:W-:-:S07]  /*1230*/  @!P0 FMUL R6, R6, 4096 ;  /* 0x4580000006068820 */ /* 0x001fce0000400000 */
.L_x_88:
[----:B------:R-:W-:Y:S02]  /*1240*/  MOV R2, R4 ;  /* 0x0000000400027202 */ /* 0x000fe40000000f00 */
[----:B------:R-:W-:-:S05]  /*1250*/  MOV R3, R5 ;  /* 0x0000000500037202 */ /* 0x000fca0000000f00 */
        /* <DEDUP_REMOVED lines=16> */
[----:B------:R-:W-:-:S04]  /*1360*/  UIADD3 UR4, UPT, UPT, UR4, 0x10, URZ ;  /* 0x0000001004047890 */ /* 0x000fc8000fffe0ff */
[----:B------:R-:W-:Y:S01]  /*1370*/  UISETP.NE.AND UP0, UPT, UR4, 0x100, UPT ;  /* 0x000001000400788c */ /* 0x000fe2000bf05270 */
[C---:B--2---:R-:W-:Y:S01]  /*1380*/  FFMA R25, R0.reuse, -0.00390625, R25 ;  /* 0xbb80000000197823 */ /* 0x044fe20000000019 */
[C---:B---3--:R-:W-:Y:S01]  /*1390*/  FFMA R27, R0.reuse, -0.00390625, R27 ;  /* 0xbb800000001b7823 */ /* 0x048fe2000000001b */
[C---:B----4-:R-:W-:Y:S01]  /*13a0*/  FFMA R29, R0.reuse, -0.00390625, R29 ;  /* 0xbb800000001d7823 */ /* 0x050fe2000000001d */
[C---:B-----5:R-:W-:Y:S01]  /*13b0*/  FFMA R8, R0.reuse, -0.00390625, R8 ;  /* 0xbb80000000087823 */ /* 0x060fe20000000008 */
[C---:B------:R-:W-:Y:S01]  /*13c0*/  FFMA R10, R0.reuse, -0.00390625, R10 ;  /* 0xbb800000000a7823 */ /* 0x040fe2000000000a */
        /* <DEDUP_REMOVED lines=8> */
[----:B------:R-:W-:Y:S01]  /*1450*/  FFMA R23, R0, -0.00390625, R23 ;  /* 0xbb80000000177823 */ /* 0x000fe20000000017 */
[C---:B------:R-:W-:Y:S01]  /*1460*/  FMUL R25, R6.reuse, R25 ;  /* 0x0000001906197220 */ /* 0x040fe20000400000 */
        /* <DEDUP_REMOVED lines=12> */
[----:B------:R-:W-:Y:S01]  /*1530*/  FMUL R23, R6, R23 ;  /* 0x0000001706177220 */ /* 0x000fe20000400000 */
[----:B------:R-:W-:Y:S04]  /*1540*/  STG.E desc[UR8][R2.64+-0x20], R25 ;  /* 0xffffe01902007986 */ /* 0x000fe8000c101908 */
        /* <DEDUP_REMOVED lines=12> */
[----:B------:R-:W-:Y:S01]  /*1610*/  STG.E desc[UR8][R2.64+0x1c], R23 ;  /* 0x00001c1702007986 */ /* 0x000fe2000c101908 */
[C---:B------:R-:W-:Y:S01]  /*1620*/  FFMA R4, R0.reuse, -0.00390625, R4 ;  /* 0xbb80000000047823 */ /* 0x040fe20000000004 */
[----:B------:R-:W-:-:S03]  /*1630*/  FFMA R5, R0, -0.00390625, R5 ;  /* 0xbb80000000057823 */ /* 0x000fc60000000005 */
[C---:B------:R-:W-:Y:S01]  /*1640*/  FMUL R4, R6.reuse, R4 ;  /* 0x0000000406047220 */ /* 0x040fe20000400000 */
[----:B------:R-:W-:-:S04]  /*1650*/  FMUL R5, R6, R5 ;  /* 0x0000000506057220 */ /* 0x000fc80000400000 */
[----:B------:R0:W-:Y:S04]  /*1660*/  STG.E desc[UR8][R2.64+-0x14], R4 ;  /* 0xffffec0402007986 */ /* 0x0001e8000c101908 */
[----:B------:R1:W-:Y:S01]  /*1670*/  STG.E desc[UR8][R2.64+-0x8], R5 ;  /* 0xfffff80502007986 */ /* 0x0003e2000c101908 */
[----:B0-----:R-:W-:-:S04]  /*1680*/  IADD3 R4, P0, PT, R2, 0x40, RZ ;  /* 0x0000004002047810 */ /* 0x001fc80007f1e0ff */
[----:B-1----:R-:W-:Y:S01]  /*1690*/  IADD3.X R5, PT, PT, RZ, R3, RZ, P0, !PT ;  /* 0x00000003ff057210 */ /* 0x002fe200007fe4ff */
[----:B------:R-:W-:Y:S08]  /*16a0*/  BRA.U UP0, `(.L_x_88) ;  /* 0xfffffff900e47547 */ /* 0x000ff0000b83ffff */
[----:B------:R-:W-:Y:S05]  /*16b0*/  EXIT ;  /* 0x000000000000794d */ /* 0x000fea0003800000 */
.L_x_89:
        /* <DEDUP_REMOVED lines=12> */
.L_x_96:


//--------------------- .text._Z7add_vecPfPKfi    --------------------------
	.section	.text._Z7add_vecPfPKfi,"ax",@progbits
	.align	128
        .global         _Z7add_vecPfPKfi
        .type           _Z7add_vecPfPKfi,@function
        .size           _Z7add_vecPfPKfi,(.L_x_97 - _Z7add_vecPfPKfi)
        .other          _Z7add_vecPfPKfi,@"STO_CUDA_ENTRY STV_DEFAULT"
_Z7add_vecPfPKfi:
.text._Z7add_vecPfPKfi:
[----:B------:R-:W-:Y:S01]  /*0000*/  LDC R1, c[0x0][0x37c] ;  /* 0x0000df00ff017b82 */ /* 0x000fe20000000800 */
[----:B------:R-:W0:Y:S01]  /*0010*/  S2R R7, SR_CTAID.X ;  /* 0x0000000000077919 */ /* 0x000e220000002500 */
[----:B------:R-:W1:Y:S01]  /*0020*/  LDCU UR4, c[0x0][0x390] ;  /* 0x00007200ff0477ac */ /* 0x000e620008000800 */
[----:B------:R-:W0:Y:S02]  /*0030*/  S2R R0, SR_TID.X ;  /* 0x0000000000007919 */ /* 0x000e240000002100 */
[----:B0-----:R-:W-:-:S04]  /*0040*/  LEA R7, R7, R0, 0x8 ;  /* 0x0000000007077211 */ /* 0x001fc800078e40ff */
[----:B-1----:R-:W-:-:S13]  /*0050*/  ISETP.GE.AND P0, PT, R7, UR4, PT ;  /* 0x0000000407007c0c */ /* 0x002fda000bf06270 */
[----:B------:R-:W-:Y:S05]  /*0060*/  @P0 EXIT ;  /* 0x000000000000094d */ /* 0x000fea0003800000 */
[----:B------:R-:W0:Y:S01]  /*0070*/  LDC.64 R2, c[0x0][0x388] ;  /* 0x0000e200ff027b82 */ /* 0x000e220000000a00 */
[----:B------:R-:W1:Y:S07]  /*0080*/  LDCU.64 UR4, c[0x0][0x358] ;  /* 0x00006b00ff0477ac */ /* 0x000e6e0008000a00 */
[----:B------:R-:W2:Y:S01]  /*0090*/  LDC.64 R4, c[0x0][0x380] ;  /* 0x0000e000ff047b82 */ /* 0x000ea20000000a00 */
[----:B0-----:R-:W-:-:S06]  /*00a0*/  IMAD.WIDE R2, R7, 0x4, R2 ;  /* 0x0000000407027825 */ /* 0x001fcc00078e0202 */
[----:B-1----:R-:W3:Y:S01]  /*00b0*/  LDG.E R2, desc[UR4][R2.64] ;  /* 0x0000000402027981 */ /* 0x002ee2000c1e1900 */
[----:B--2---:R-:W-:-:S05]  /*00c0*/  IMAD.WIDE R4, R7, 0x4, R4 ;  /* 0x0000000407047825 */ /* 0x004fca00078e0204 */
[----:B------:R-:W3:Y:S02]  /*00d0*/  LDG.E R7, desc[UR4][R4.64] ;  /* 0x0000000404077981 */ /* 0x000ee4000c1e1900 */
[----:B---3--:R-:W-:-:S05]  /*00e0*/  FADD R7, R2, R7 ;  /* 0x0000000702077221 */ /* 0x008fca0000000000 */
[----:B------:R-:W-:Y:S01]  /*00f0*/  STG.E desc[UR4][R4.64], R7 ;  /* 0x0000000704007986 */ /* 0x000fe2000c101904 */
[----:B------:R-:W-:Y:S05]  /*0100*/  EXIT ;  /* 0x000000000000794d */ /* 0x000fea0003800000 */
.L_x_90:
        /* <DEDUP_REMOVED lines=15> */
.L_x_97:


//--------------------- .nv.shared._Z10flash_attnPKfS0_S0_Pfii --------------------------
	.section	.nv.shared._Z10flash_attnPKfS0_S0_Pfii,"aw",@nobits
	.sectionflags	@""
	.align	16
	.zero		1024


//--------------------- .nv.shared.reserved.0     --------------------------
	.section	.nv.shared.reserved.0,"aw",@nobits
	.weak		__nv_reservedSMEM_offset_0_alias
	.size		__nv_reservedSMEM_offset_0_alias, 0, 64
	.other		__nv_reservedSMEM_offset_0_alias,@"STO_CUDA_RESERVED_SHARED STV_DEFAULT"
__nv_reservedSMEM_offset_0_alias:
	.zero		0
	.zero		64


//--------------------- .nv.shared._Z10attn_naivePKfS0_S0_Pfi --------------------------
	.section	.nv.shared._Z10attn_naivePKfS0_S0_Pfi,"aw",@nobits
	.sectionflags	@""
	.align	16
	.zero		1024


//--------------------- .nv.shared._Z9patch2colPKfPf --------------------------
	.section	.nv.shared._Z9patch2colPKfPf,"aw",@nobits
	.sectionflags	@""
	.align	16
	.zero		1024


//--------------------- .nv.shared._Z9layernormPfi --------------------------
	.section	.nv.shared._Z9layernormPfi,"aw",@nobits
	.sectionflags	@""
	.align	16
	.zero		1024


//--------------------- .nv.shared._Z7add_vecPfPKfi --------------------------
	.section	.nv.shared._Z7add_vecPfPKfi,"aw",@nobits
	.sectionflags	@""
	.align	16
	.zero		1024


//--------------------- .nv.constant0._Z10flash_attnPKfS0_S0_Pfii --------------------------
	.section	.nv.constant0._Z10flash_attnPKfS0_S0_Pfii,"a",@progbits
	.sectionflags	@""
	.align	4
.nv.constant0._Z10flash_attnPKfS0_S0_Pfii:
	.zero		936


//--------------------- .nv.constant0._Z10attn_naivePKfS0_S0_Pfi --------------------------
	.section	.nv.constant0._Z10attn_naivePKfS0_S0_Pfi,"a",@progbits
	.sectionflags	@""
	.align	4
.nv.constant0._Z10attn_naivePKfS0_S0_Pfi:
	.zero		932


//--------------------- .nv.constant0._Z9patch2colPKfPf --------------------------
	.section	.nv.constant0._Z9patch2colPKfPf,"a",@progbits
	.sectionflags	@""
	.align	4
.nv.constant0._Z9patch2colPKfPf:
	.zero		912


//--------------------- .nv.constant0._Z9layernormPfi --------------------------
	.section	.nv.constant0._Z9layernormPfi,"a",@progbits
	.sectionflags	@""
	.align	4
.nv.constant0._Z9layernormPfi:
	.zero		908


//--------------------- .nv.constant0._Z7add_vecPfPKfi --------------------------
	.section	.nv.constant0._Z7add_vecPfPKfi,"a",@progbits
	.sectionflags	@""
	.align	4
.nv.constant0._Z7add_vecPfPKfi:
	.zero		916


//--------------------- SYMBOLS --------------------------

	.type		.nv.reservedSmem.offset0,@object
	.size		.nv.reservedSmem.offset0,0x4
	.type		.nv.reservedSmem.cap,@object
	.size		.nv.reservedSmem.cap,0x4
